// auto-generated by cutlass_sweep.gemm — config: {"arch": "sm_90", "cluster_m": 2, "cluster_n": 1, "dtype": "int8", "stages": 3, "tile_k": 64, "tile_m": 256, "tile_n": 64}
#include "cutlass/cutlass.h"
#include "cutlass/gemm/collective/collective_builder.hpp"
#include "cutlass/gemm/device/gemm_universal_adapter.h"
#include "cutlass/gemm/kernel/gemm_universal.hpp"
#include "cutlass/epilogue/collective/collective_builder.hpp"

using ElemA = int8_t;
using ElemB = int8_t;
using ElemCD = int8_t;
using Acc  = int32_t;
using TileShape    = cute::Shape<cute::_256, cute::_64, cute::_64>;
using ClusterShape = cute::Shape<cute::_2, cute::_1, cute::_1>;

using CollectiveEpilogue = typename cutlass::epilogue::collective::CollectiveBuilder<
    cutlass::arch::Sm90, cutlass::arch::OpClassTensorOp,
    TileShape, ClusterShape,
    cutlass::epilogue::collective::EpilogueTileAuto,
    Acc, Acc,
    ElemCD, cutlass::layout::RowMajor, 128 / cutlass::sizeof_bits<ElemCD>::value,
    ElemCD, cutlass::layout::RowMajor, 128 / cutlass::sizeof_bits<ElemCD>::value,
    cutlass::epilogue::collective::EpilogueScheduleAuto
  >::CollectiveOp;

using CollectiveMainloop = typename cutlass::gemm::collective::CollectiveBuilder<
    cutlass::arch::Sm90, cutlass::arch::OpClassTensorOp,
    ElemA, cutlass::layout::RowMajor, 128 / cutlass::sizeof_bits<ElemA>::value,
    ElemB, cutlass::layout::ColumnMajor, 128 / cutlass::sizeof_bits<ElemB>::value,
    Acc,
    TileShape, ClusterShape,
    cutlass::gemm::collective::StageCount<3>,
    cutlass::gemm::collective::KernelScheduleAuto
  >::CollectiveOp;

using GemmKernel = cutlass::gemm::kernel::GemmUniversal<
    cute::Shape<int,int,int,int>,
    CollectiveMainloop,
    CollectiveEpilogue
>;
using Gemm = cutlass::gemm::device::GemmUniversalAdapter<GemmKernel>;

// Force the device kernel symbol into the cubin without needing a host main.
auto* _anchor = &cutlass::device_kernel<GemmKernel>;


// ===== COMPILED SASS (sm_90a) =====

	.target	sm_90a

	.elftype	@"ET_EXEC"


//--------------------- .note.nv.tkinfo           --------------------------
	.section	.note.nv.tkinfo,"",@"SHT_NOTE"
	.sectionflags	@"SHF_NOTE_NV_TKINFO"
	.tkinfo
        /*0018*/ 	.word	0x00000002
        /*0030*/ 	.string	""
        /*0030*/ 	.string	"ptxas"
        /*0030*/ 	.string	"Cuda compilation tools, release 13.0, V13.0.88"
        /*0030*/ 	.string	"Build cuda_13.0.r13.0/compiler.36424714_0"
        /*0030*/ 	.string	"-arch sm_90a -m 64 "



//--------------------- .note.nv.cuinfo           --------------------------
	.section	.note.nv.cuinfo,"",@"SHT_NOTE"
	.sectionflags	@"SHF_NOTE_NV_CUINFO"
        /*0018*/ 	.short	0x0002
        /*001a*/ 	.short	0x005a
        /*001c*/ 	.short	0x0082
	.zero		2


//--------------------- .nv.info                  --------------------------
	.section	.nv.info,"",@"SHT_CUDA_INFO"
	.align	4


	//----- nvinfo : EIATTR_REGCOUNT
	.align		4
        /*0000*/ 	.byte	0x04, 0x2f
        /*0002*/ 	.short	(.L_15 - .L_14)
	.align		4
.L_14:
        /*0004*/ 	.word	index@(_ZN7cutlass13device_kernelINS_4gemm6kernel13GemmUniversalIN4cute5tupleIJiiiiEEENS1_10collective13CollectiveMmaINS1_34MainloopSm90TmaGmmaWarpSpecializedILi3ENS5_IJNS4_1CILi2EEENSA_ILi1EEESC_EEENS1_35KernelTmaWarpSpecializedCooperativeEEENS5_IJNSA_ILi256EEENSA_ILi64EEESH_EEEaNS5_IJlSC_lEEEaSJ_NS4_8TiledMMAINS4_8MMA_AtomIJNS4_4SM904GMMA26MMA_64x64x32_S32S8S8_SS_TNEEEENS4_6LayoutISD_NS5_IJSC_NSA_ILi0EEESR_EEEEENS5_IJNS4_10UnderscoreESU_SU_EEEEENS4_13SM90_TMA_LOADENS4_14ComposedLayoutINS4_7SwizzleILi2ELi4ELi3EEENS4_18smem_ptr_flag_bitsILi8EEENSQ_INS5_IJNSA_ILi8EEESH_EEENS5_IJSH_SC_EEEEEEEvNS4_8identityENS4_23SM90_TMA_LOAD_MULTICASTES17_vS18_EENS_8epilogue10collective6detail29Sm90TmaWarpSpecializedAdapterINS1C_15DefaultEpilogueIaSJ_SJ_NS1B_6thread17LinearCombinationIaLi1EiiLNS1G_9ScaleType4KindE0ELNS_15FloatRoundStyleE2EaEENS1_15EpilogueDefaultEEEEEvvEEEEvNT_6ParamsE)
        /*0008*/ 	.word	0x000000a8


	//----- nvinfo : EIATTR_FRAME_SIZE
	.align		4
.L_15:
        /*000c*/ 	.byte	0x04, 0x11
        /*000e*/ 	.short	(.L_17 - .L_16)
	.align		4
.L_16:
        /*0010*/ 	.word	index@(_ZN7cutlass13device_kernelINS_4gemm6kernel13GemmUniversalIN4cute5tupleIJiiiiEEENS1_10collective13CollectiveMmaINS1_34MainloopSm90TmaGmmaWarpSpecializedILi3ENS5_IJNS4_1CILi2EEENSA_ILi1EEESC_EEENS1_35KernelTmaWarpSpecializedCooperativeEEENS5_IJNSA_ILi256EEENSA_ILi64EEESH_EEEaNS5_IJlSC_lEEEaSJ_NS4_8TiledMMAINS4_8MMA_AtomIJNS4_4SM904GMMA26MMA_64x64x32_S32S8S8_SS_TNEEEENS4_6LayoutISD_NS5_IJSC_NSA_ILi0EEESR_EEEEENS5_IJNS4_10UnderscoreESU_SU_EEEEENS4_13SM90_TMA_LOADENS4_14ComposedLayoutINS4_7SwizzleILi2ELi4ELi3EEENS4_18smem_ptr_flag_bitsILi8EEENSQ_INS5_IJNSA_ILi8EEESH_EEENS5_IJSH_SC_EEEEEEEvNS4_8identityENS4_23SM90_TMA_LOAD_MULTICASTES17_vS18_EENS_8epilogue10collective6detail29Sm90TmaWarpSpecializedAdapterINS1C_15DefaultEpilogueIaSJ_SJ_NS1B_6thread17LinearCombinationIaLi1EiiLNS1G_9ScaleType4KindE0ELNS_15FloatRoundStyleE2EaEENS1_15EpilogueDefaultEEEEEvvEEEEvNT_6ParamsE)
        /*0014*/ 	.word	0x00000000


	//----- nvinfo : EIATTR_MIN_STACK_SIZE
	.align		4
.L_17:
        /*0018*/ 	.byte	0x04, 0x12
        /*001a*/ 	.short	(.L_19 - .L_18)
	.align		4
.L_18:
        /*001c*/ 	.word	index@(_ZN7cutlass13device_kernelINS_4gemm6kernel13GemmUniversalIN4cute5tupleIJiiiiEEENS1_10collective13CollectiveMmaINS1_34MainloopSm90TmaGmmaWarpSpecializedILi3ENS5_IJNS4_1CILi2EEENSA_ILi1EEESC_EEENS1_35KernelTmaWarpSpecializedCooperativeEEENS5_IJNSA_ILi256EEENSA_ILi64EEESH_EEEaNS5_IJlSC_lEEEaSJ_NS4_8TiledMMAINS4_8MMA_AtomIJNS4_4SM904GMMA26MMA_64x64x32_S32S8S8_SS_TNEEEENS4_6LayoutISD_NS5_IJSC_NSA_ILi0EEESR_EEEEENS5_IJNS4_10UnderscoreESU_SU_EEEEENS4_13SM90_TMA_LOADENS4_14ComposedLayoutINS4_7SwizzleILi2ELi4ELi3EEENS4_18smem_ptr_flag_bitsILi8EEENSQ_INS5_IJNSA_ILi8EEESH_EEENS5_IJSH_SC_EEEEEEEvNS4_8identityENS4_23SM90_TMA_LOAD_MULTICASTES17_vS18_EENS_8epilogue10collective6detail29Sm90TmaWarpSpecializedAdapterINS1C_15DefaultEpilogueIaSJ_SJ_NS1B_6thread17LinearCombinationIaLi1EiiLNS1G_9ScaleType4KindE0ELNS_15FloatRoundStyleE2EaEENS1_15EpilogueDefaultEEEEEvvEEEEvNT_6ParamsE)
        /*0020*/ 	.word	0x00000000
.L_19:


//--------------------- .nv.compat                --------------------------
	.section	.nv.compat,"",@"SHT_CUDA_COMPAT_INFO"
	.align	4
        /*0000*/ 	.byte	0x02, 0x09, 0x01, 0x00, 0x02, 0x02, 0x04, 0x00, 0x02, 0x05, 0x05, 0x00, 0x03, 0x07, 0x01, 0x01
        /*0010*/ 	.byte	0x02, 0x03, 0x01, 0x00, 0x02, 0x06, 0x01, 0x00, 0x04, 0x0b, 0x08, 0x00, 0x00, 0x00, 0x00, 0x00
        /*0020*/ 	.byte	0x00, 0x00, 0x00, 0x00


//--------------------- .nv.info._ZN7cutlass13device_kernelINS_4gemm6kernel13GemmUniversalIN4cute5tupleIJiiiiEEENS1_10collective13CollectiveMmaINS1_34MainloopSm90TmaGmmaWarpSpecializedILi3ENS5_IJNS4_1CILi2EEENSA_ILi1EEESC_EEENS1_35KernelTmaWarpSpecializedCooperativeEEENS5_IJNSA_ILi256EEENSA_ILi64EEESH_EEEaNS5_IJlSC_lEEEaSJ_NS4_8TiledMMAINS4_8MMA_AtomIJNS4_4SM904GMMA26MMA_64x64x32_S32S8S8_SS_TNEEEENS4_6LayoutISD_NS5_IJSC_NSA_ILi0EEESR_EEEEENS5_IJNS4_10UnderscoreESU_SU_EEEEENS4_13SM90_TMA_LOADENS4_14ComposedLayoutINS4_7SwizzleILi2ELi4ELi3EEENS4_18smem_ptr_flag_bitsILi8EEENSQ_INS5_IJNSA_ILi8EEESH_EEENS5_IJSH_SC_EEEEEEEvNS4_8identityENS4_23SM90_TMA_LOAD_MULTICASTES17_vS18_EENS_8epilogue10collective6detail29Sm90TmaWarpSpecializedAdapterINS1C_15DefaultEpilogueIaSJ_SJ_NS1B_6thread17LinearCombinationIaLi1EiiLNS1G_9ScaleType4KindE0ELNS_15FloatRoundStyleE2EaEENS1_15EpilogueDefaultEEEEEvvEEEEvNT_6ParamsE --------------------------
	.section	.nv.info._ZN7cutlass13device_kernelINS_4gemm6kernel13GemmUniversalIN4cute5tupleIJiiiiEEENS1_10collective13CollectiveMmaINS1_34MainloopSm90TmaGmmaWarpSpecializedILi3ENS5_IJNS4_1CILi2EEENSA_ILi1EEESC_EEENS1_35KernelTmaWarpSpecializedCooperativeEEENS5_IJNSA_ILi256EEENSA_ILi64EEESH_EEEaNS5_IJlSC_lEEEaSJ_NS4_8TiledMMAINS4_8MMA_AtomIJNS4_4SM904GMMA26MMA_64x64x32_S32S8S8_SS_TNEEEENS4_6LayoutISD_NS5_IJSC_NSA_ILi0EEESR_EEEEENS5_IJNS4_10UnderscoreESU_SU_EEEEENS4_13SM90_TMA_LOADENS4_14ComposedLayoutINS4_7SwizzleILi2ELi4ELi3EEENS4_18smem_ptr_flag_bitsILi8EEENSQ_INS5_IJNSA_ILi8EEESH_EEENS5_IJSH_SC_EEEEEEEvNS4_8identityENS4_23SM90_TMA_LOAD_MULTICASTES17_vS18_EENS_8epilogue10collective6detail29Sm90TmaWarpSpecializedAdapterINS1C_15DefaultEpilogueIaSJ_SJ_NS1B_6thread17LinearCombinationIaLi1EiiLNS1G_9ScaleType4KindE0ELNS_15FloatRoundStyleE2EaEENS1_15EpilogueDefaultEEEEEvvEEEEvNT_6ParamsE,"",@"SHT_CUDA_INFO"
	.sectionflags	@""
	.align	4


	//----- nvinfo : EIATTR_CUDA_API_VERSION
	.align		4
        /*0000*/ 	.byte	0x04, 0x37
        /*0002*/ 	.short	(.L_21 - .L_20)
.L_20:
        /*0004*/ 	.word	0x00000082


	//----- nvinfo : EIATTR_KPARAM_INFO
	.align		4
.L_21:
        /*0008*/ 	.byte	0x04, 0x17
        /*000a*/ 	.short	(.L_23 - .L_22)
.L_22:
        /*000c*/ 	.word	0x00000000
        /*0010*/ 	.short	0x0000
        /*0012*/ 	.short	0x0070
        /*0014*/ 	.byte	0x00, 0xf0, 0x01, 0x10


	//----- nvinfo : EIATTR_SPARSE_MMA_MASK
	.align		4
.L_23:
        /*0018*/ 	.byte	0x03, 0x50
        /*001a*/ 	.short	0x0000


	//----- nvinfo : EIATTR_MAXREG_COUNT
	.align		4
        /*001c*/ 	.byte	0x03, 0x1b
        /*001e*/ 	.short	0x00a8


	//----- nvinfo : EIATTR_NUM_BARRIERS
	.align		4
        /*0020*/ 	.byte	0x02, 0x4c
        /*0022*/ 	.byte	0x01
	.zero		1


	//----- nvinfo : EIATTR_EXTERNS
	.align		4
        /*0024*/ 	.byte	0x04, 0x0f
        /*0026*/ 	.short	(.L_25 - .L_24)


	//   ....[0]....
	.align		4
.L_24:
        /*0028*/ 	.word	index@(__assertfail)


	//----- nvinfo : EIATTR_MERCURY_ISA_VERSION
	.align		4
.L_25:
        /*002c*/ 	.byte	0x03, 0x5f
        /*002e*/ 	.short	0x0101


	//----- nvinfo : EIATTR_INT_WARP_WIDE_INSTR_OFFSETS
	.align		4
        /*0030*/ 	.byte	0x04, 0x31
        /*0032*/ 	.short	(.L_27 - .L_26)


	//   ....[0]....
.L_26:
        /*0034*/ 	.word	0x00000470


	//   ....[1]....
        /*0038*/ 	.word	0x000004a0


	//   ....[2]....
        /*003c*/ 	.word	0x00000660


	//   ....[3]....
        /*0040*/ 	.word	0x00001e60


	//----- nvinfo : EIATTR_COOP_GROUP_MASK_REGIDS
	.align		4
.L_27:
        /*0044*/ 	.byte	0x04, 0x29
        /*0046*/ 	.short	(.L_29 - .L_28)


	//   ....[0]....
.L_28:
        /*0048*/ 	.word	0xffffffff


	//   ....[1]....
        /*004c*/ 	.word	0xffffffff


	//   ....[2]....
        /*0050*/ 	.word	0xffffffff


	//   ....[3]....
        /*0054*/ 	.word	0xffffffff


	//   ....[4]....
        /*0058*/ 	.word	0xffffffff


	//   ....[5]....
        /*005c*/ 	.word	0xffffffff


	//----- nvinfo : EIATTR_COOP_GROUP_INSTR_OFFSETS
	.align		4
.L_29:
        /*0060*/ 	.byte	0x04, 0x28
        /*0062*/ 	.short	(.L_31 - .L_30)


	//   ....[0]....
.L_30:
        /*0064*/ 	.word	0x00000060


	//   ....[1]....
        /*0068*/ 	.word	0x00000070


	//   ....[2]....
        /*006c*/ 	.word	0x00000130


	//   ....[3]....
        /*0070*/ 	.word	0x000002b0


	//   ....[4]....
        /*0074*/ 	.word	0x000007e0


	//   ....[5]....
        /*0078*/ 	.word	0x00001410


	//----- nvinfo : EIATTR_REG_RECONFIG
	.align		4
.L_31:
        /*007c*/ 	.byte	0x01, 0x54
	.zero		2


	//----- nvinfo : EIATTR_SYSCALL_OFFSETS
	.align		4
        /*0080*/ 	.byte	0x04, 0x46
        /*0082*/ 	.short	(.L_33 - .L_32)


	//   ....[0]....
.L_32:
        /*0084*/ 	.word	0x00001600


	//----- nvinfo : EIATTR_MBARRIER_INSTR_OFFSETS
	.align		4
.L_33:
        /*0088*/ 	.byte	0x04, 0x39
        /*008a*/ 	.short	(.L_35 - .L_34)


	//   ....[0]....
.L_34:
        /*008c*/ 	.word	0x00000230
        /*0090*/ 	.word	0x000000ff
        /*0094*/ 	.word	0x00000000
        /*0098*/ 	.short	0x0100
        /*009a*/ 	.byte	0x08
	.zero		1


	//   ....[1]....
        /*009c*/ 	.word	0x00000240
        /*00a0*/ 	.word	0x000000ff
        /*00a4*/ 	.word	0x00000018
        /*00a8*/ 	.short	0x0100
        /*00aa*/ 	.byte	0x08
	.zero		1


	//   ....[2]....
        /*00ac*/ 	.word	0x00000250
        /*00b0*/ 	.word	0x000000ff
        /*00b4*/ 	.word	0x00000008
        /*00b8*/ 	.short	0x0100
        /*00ba*/ 	.byte	0x08
	.zero		1


	//   ....[3]....
        /*00bc*/ 	.word	0x00000260
        /*00c0*/ 	.word	0x000000ff
        /*00c4*/ 	.word	0x00000020
        /*00c8*/ 	.short	0x0100
        /*00ca*/ 	.byte	0x08
	.zero		1


	//   ....[4]....
        /*00cc*/ 	.word	0x00000270
        /*00d0*/ 	.word	0x000000ff
        /*00d4*/ 	.word	0x00000010
        /*00d8*/ 	.short	0x0100
        /*00da*/ 	.byte	0x08
	.zero		1


	//   ....[5]....
        /*00dc*/ 	.word	0x00000280
        /*00e0*/ 	.word	0x000000ff
        /*00e4*/ 	.word	0x00000028
        /*00e8*/ 	.short	0x0100
        /*00ea*/ 	.byte	0x08
	.zero		1


	//   ....[6]....
        /*00ec*/ 	.word	0x000006f0
        /*00f0*/ 	.word	0x000000ff
        /*00f4*/ 	.word	0x00000040
        /*00f8*/ 	.short	0x0100
        /*00fa*/ 	.byte	0x06
	.zero		1


	//   ....[7]....
        /*00fc*/ 	.word	0x00000780
        /*0100*/ 	.word	0x000000ff
        /*0104*/ 	.word	0x00000048
        /*0108*/ 	.short	0x0100
        /*010a*/ 	.byte	0x06
	.zero		1


	//   ....[8]....
        /*010c*/ 	.word	0x000016d0
        /*0110*/ 	.word	0x00000003
        /*0114*/ 	.word	0x00000000
        /*0118*/ 	.short	0x010a
        /*011a*/ 	.byte	0x3f
	.zero		1


	//   ....[9]....
        /*011c*/ 	.word	0x00001730
        /*0120*/ 	.word	0x00000003
        /*0124*/ 	.word	0x00000000
        /*0128*/ 	.short	0x010a
        /*012a*/ 	.byte	0x3f
	.zero		1


	//   ....[10]....
        /*012c*/ 	.word	0x00001a90
        /*0130*/ 	.word	0x00000005
        /*0134*/ 	.word	0x00000000
        /*0138*/ 	.short	0x010a
        /*013a*/ 	.byte	0x3f
	.zero		1


	//   ....[11]....
        /*013c*/ 	.word	0x00001ad0
        /*0140*/ 	.word	0x00000005
        /*0144*/ 	.word	0x00000000
        /*0148*/ 	.short	0x010a
        /*014a*/ 	.byte	0x3f
	.zero		1


	//   ....[12]....
        /*014c*/ 	.word	0x00001d10
        /*0150*/ 	.word	0x00000004
        /*0154*/ 	.word	0x00000000
        /*0158*/ 	.short	0x0101
        /*015a*/ 	.byte	0x3f
	.zero		1


	//   ....[13]....
        /*015c*/ 	.word	0x00001f00
        /*0160*/ 	.word	0x00000000
        /*0164*/ 	.word	0x00000000
        /*0168*/ 	.short	0x0101
        /*016a*/ 	.byte	0x3f
	.zero		1


	//   ....[14]....
        /*016c*/ 	.word	0x00006370
        /*0170*/ 	.word	0x00000017
        /*0174*/ 	.word	0x00000018
        /*0178*/ 	.short	0x010a
        /*017a*/ 	.byte	0x3f
	.zero		1


	//   ....[15]....
        /*017c*/ 	.word	0x000066f0
        /*0180*/ 	.word	0x00000006
        /*0184*/ 	.word	0x00000048
        /*0188*/ 	.short	0x0101
        /*018a*/ 	.byte	0x3f
	.zero		1


	//   ....[16]....
        /*018c*/ 	.word	0x00006e40
        /*0190*/ 	.word	0x00000007
        /*0194*/ 	.word	0x00000000
        /*0198*/ 	.short	0x010a
        /*019a*/ 	.byte	0x3f
	.zero		1


	//   ....[17]....
        /*019c*/ 	.word	0x00006ec0
        /*01a0*/ 	.word	0x00000004
        /*01a4*/ 	.word	0x00000000
        /*01a8*/ 	.short	0x010a
        /*01aa*/ 	.byte	0x3f
	.zero		1


	//   ....[18]....
        /*01ac*/ 	.word	0x00006f50
        /*01b0*/ 	.word	0x00000005
        /*01b4*/ 	.word	0x00000000
        /*01b8*/ 	.short	0x010a
        /*01ba*/ 	.byte	0x3f
	.zero		1


	//   ....[19]....
        /*01bc*/ 	.word	0x00006fb0
        /*01c0*/ 	.word	0x00000003
        /*01c4*/ 	.word	0x00000000
        /*01c8*/ 	.short	0x010a
        /*01ca*/ 	.byte	0x3f
	.zero		1


	//   ....[20]....
        /*01cc*/ 	.word	0x00007000
        /*01d0*/ 	.word	0x00000005
        /*01d4*/ 	.word	0x00000000
        /*01d8*/ 	.short	0x010a
        /*01da*/ 	.byte	0x3f
	.zero		1


	//   ....[21]....
        /*01dc*/ 	.word	0x000070d0
        /*01e0*/ 	.word	0x00000017
        /*01e4*/ 	.word	0x00000018
        /*01e8*/ 	.short	0x010a
        /*01ea*/ 	.byte	0x3f
	.zero		1


	//   ....[22]....
        /*01ec*/ 	.word	0x000071a0
        /*01f0*/ 	.word	0x00000007
        /*01f4*/ 	.word	0x00000000
        /*01f8*/ 	.short	0x010a
        /*01fa*/ 	.byte	0x3f
	.zero		1


	//   ....[23]....
        /*01fc*/ 	.word	0x000071f0
        /*0200*/ 	.word	0x00000004
        /*0204*/ 	.word	0x00000000
        /*0208*/ 	.short	0x010a
        /*020a*/ 	.byte	0x3f
	.zero		1


	//----- nvinfo : EIATTR_NUM_MBARRIERS
	.align		4
.L_35:
        /*020c*/ 	.byte	0x03, 0x38
        /*020e*/ 	.short	0x0008


	//----- nvinfo : EIATTR_EXIT_INSTR_OFFSETS
	.align		4
        /*0210*/ 	.byte	0x04, 0x1c
        /*0212*/ 	.short	(.L_37 - .L_36)


	//   ....[0]....
.L_36:
        /*0214*/ 	.word	0x000009b0


	//   ....[1]....
        /*0218*/ 	.word	0x000011d0


	//   ....[2]....
        /*021c*/ 	.word	0x00005ae0


	//   ....[3]....
        /*0220*/ 	.word	0x00006040


	//   ....[4]....
        /*0224*/ 	.word	0x00006fa0


	//----- nvinfo : EIATTR_MAX_THREADS
	.align		4
.L_37:
        /*0228*/ 	.byte	0x04, 0x05
        /*022a*/ 	.short	(.L_39 - .L_38)
.L_38:
        /*022c*/ 	.word	0x00000180
        /*0230*/ 	.word	0x00000001
        /*0234*/ 	.word	0x00000001


	//----- nvinfo : EIATTR_CRS_STACK_SIZE
	.align		4
.L_39:
        /*0238*/ 	.byte	0x04, 0x1e
        /*023a*/ 	.short	(.L_41 - .L_40)
.L_40:
        /*023c*/ 	.word	0x00000000


	//----- nvinfo : EIATTR_CBANK_PARAM_SIZE
	.align		4
.L_41:
        /*0240*/ 	.byte	0x03, 0x19
        /*0242*/ 	.short	0x0470


	//----- nvinfo : EIATTR_PARAM_CBANK
	.align		4
        /*0244*/ 	.byte	0x04, 0x0a
        /*0246*/ 	.short	(.L_43 - .L_42)
	.align		4
.L_42:
        /*0248*/ 	.word	index@(.nv.constant0._ZN7cutlass13device_kernelINS_4gemm6kernel13GemmUniversalIN4cute5tupleIJiiiiEEENS1_10collective13CollectiveMmaINS1_34MainloopSm90TmaGmmaWarpSpecializedILi3ENS5_IJNS4_1CILi2EEENSA_ILi1EEESC_EEENS1_35KernelTmaWarpSpecializedCooperativeEEENS5_IJNSA_ILi256EEENSA_ILi64EEESH_EEEaNS5_IJlSC_lEEEaSJ_NS4_8TiledMMAINS4_8MMA_AtomIJNS4_4SM904GMMA26MMA_64x64x32_S32S8S8_SS_TNEEEENS4_6LayoutISD_NS5_IJSC_NSA_ILi0EEESR_EEEEENS5_IJNS4_10UnderscoreESU_SU_EEEEENS4_13SM90_TMA_LOADENS4_14ComposedLayoutINS4_7SwizzleILi2ELi4ELi3EEENS4_18smem_ptr_flag_bitsILi8EEENSQ_INS5_IJNSA_ILi8EEESH_EEENS5_IJSH_SC_EEEEEEEvNS4_8identityENS4_23SM90_TMA_LOAD_MULTICASTES17_vS18_EENS_8epilogue10collective6detail29Sm90TmaWarpSpecializedAdapterINS1C_15DefaultEpilogueIaSJ_SJ_NS1B_6thread17LinearCombinationIaLi1EiiLNS1G_9ScaleType4KindE0ELNS_15FloatRoundStyleE2EaEENS1_15EpilogueDefaultEEEEEvvEEEEvNT_6ParamsE)
        /*024c*/ 	.short	0x0210
        /*024e*/ 	.short	0x0470


	//----- nvinfo : EIATTR_SW_WAR
	.align		4
.L_43:
        /*0250*/ 	.byte	0x04, 0x36
        /*0252*/ 	.short	(.L_45 - .L_44)
.L_44:
        /*0254*/ 	.word	0x00000008
.L_45:


//--------------------- .nv.callgraph             --------------------------
	.section	.nv.callgraph,"",@"SHT_CUDA_CALLGRAPH"
	.align	4
	.sectionentsize	8
	.align		4
        /*0000*/ 	.word	0x00000000
	.align		4
        /*0004*/ 	.word	0xffffffff
	.align		4
        /*0008*/ 	.word	index@(_ZN7cutlass13device_kernelINS_4gemm6kernel13GemmUniversalIN4cute5tupleIJiiiiEEENS1_10collective13CollectiveMmaINS1_34MainloopSm90TmaGmmaWarpSpecializedILi3ENS5_IJNS4_1CILi2EEENSA_ILi1EEESC_EEENS1_35KernelTmaWarpSpecializedCooperativeEEENS5_IJNSA_ILi256EEENSA_ILi64EEESH_EEEaNS5_IJlSC_lEEEaSJ_NS4_8TiledMMAINS4_8MMA_AtomIJNS4_4SM904GMMA26MMA_64x64x32_S32S8S8_SS_TNEEEENS4_6LayoutISD_NS5_IJSC_NSA_ILi0EEESR_EEEEENS5_IJNS4_10UnderscoreESU_SU_EEEEENS4_13SM90_TMA_LOADENS4_14ComposedLayoutINS4_7SwizzleILi2ELi4ELi3EEENS4_18smem_ptr_flag_bitsILi8EEENSQ_INS5_IJNSA_ILi8EEESH_EEENS5_IJSH_SC_EEEEEEEvNS4_8identityENS4_23SM90_TMA_LOAD_MULTICASTES17_vS18_EENS_8epilogue10collective6detail29Sm90TmaWarpSpecializedAdapterINS1C_15DefaultEpilogueIaSJ_SJ_NS1B_6thread17LinearCombinationIaLi1EiiLNS1G_9ScaleType4KindE0ELNS_15FloatRoundStyleE2EaEENS1_15EpilogueDefaultEEEEEvvEEEEvNT_6ParamsE)
	.align		4
        /*000c*/ 	.word	index@(__assertfail)
	.align		4
        /*0010*/ 	.word	0x00000000
	.align		4
        /*0014*/ 	.word	0xfffffffe
	.align		4
        /*0018*/ 	.word	0x00000000
	.align		4
        /*001c*/ 	.word	0xfffffffd
	.align		4
        /*0020*/ 	.word	0x00000000
	.align		4
        /*0024*/ 	.word	0xfffffffc


//--------------------- .nv.constant4             --------------------------
	.section	.nv.constant4,"a",@progbits
	.align	8
	.align		8
.nv.constant4:
        /*0000*/ 	.dword	__assertfail
	.align		8
        /*0008*/ 	.dword	__unnamed_1
	.align		8
        /*0010*/ 	.dword	_ZN39_INTERNAL_ae0ae5f9_4_k_cu_f1129323_53814cuda3std3__45__cpo5beginE
	.align		8
        /*0018*/ 	.dword	_ZN39_INTERNAL_ae0ae5f9_4_k_cu_f1129323_53814cuda3std3__45__cpo3endE
	.align		8
        /*0020*/ 	.dword	_ZN39_INTERNAL_ae0ae5f9_4_k_cu_f1129323_53814cuda3std3__45__cpo6cbeginE
	.align		8
        /*0028*/ 	.dword	_ZN39_INTERNAL_ae0ae5f9_4_k_cu_f1129323_53814cuda3std3__45__cpo4cendE
	.align		8
        /*0030*/ 	.dword	_ZN39_INTERNAL_ae0ae5f9_4_k_cu_f1129323_53814cuda3std3__441_GLOBAL__N__ae0ae5f9_4_k_cu_f1129323_53816ignoreE
	.align		8
        /*0038*/ 	.dword	_ZN39_INTERNAL_ae0ae5f9_4_k_cu_f1129323_53814cuda3std3__419piecewise_constructE
	.align		8
        /*0040*/ 	.dword	_ZN39_INTERNAL_ae0ae5f9_4_k_cu_f1129323_53814cuda3std3__48in_placeE
	.align		8
        /*0048*/ 	.dword	_ZN39_INTERNAL_ae0ae5f9_4_k_cu_f1129323_53814cuda3std6ranges3__45__cpo4swapE
	.align		8
        /*0050*/ 	.dword	_ZN39_INTERNAL_ae0ae5f9_4_k_cu_f1129323_53814cuda3std6ranges3__45__cpo9iter_moveE
	.align		8
        /*0058*/ 	.dword	_ZN39_INTERNAL_ae0ae5f9_4_k_cu_f1129323_53814cute7productE
	.align		8
        /*0060*/ 	.dword	_ZN39_INTERNAL_ae0ae5f9_4_k_cu_f1129323_53814cute1_E
	.align		8
        /*0068*/ 	.dword	$str$22
	.align		8
        /*0070*/ 	.dword	$str$23


//--------------------- .text._ZN7cutlass13device_kernelINS_4gemm6kernel13GemmUniversalIN4cute5tupleIJiiiiEEENS1_10collective13CollectiveMmaINS1_34MainloopSm90TmaGmmaWarpSpecializedILi3ENS5_IJNS4_1CILi2EEENSA_ILi1EEESC_EEENS1_35KernelTmaWarpSpecializedCooperativeEEENS5_IJNSA_ILi256EEENSA_ILi64EEESH_EEEaNS5_IJlSC_lEEEaSJ_NS4_8TiledMMAINS4_8MMA_AtomIJNS4_4SM904GMMA26MMA_64x64x32_S32S8S8_SS_TNEEEENS4_6LayoutISD_NS5_IJSC_NSA_ILi0EEESR_EEEEENS5_IJNS4_10UnderscoreESU_SU_EEEEENS4_13SM90_TMA_LOADENS4_14ComposedLayoutINS4_7SwizzleILi2ELi4ELi3EEENS4_18smem_ptr_flag_bitsILi8EEENSQ_INS5_IJNSA_ILi8EEESH_EEENS5_IJSH_SC_EEEEEEEvNS4_8identityENS4_23SM90_TMA_LOAD_MULTICASTES17_vS18_EENS_8epilogue10collective6detail29Sm90TmaWarpSpecializedAdapterINS1C_15DefaultEpilogueIaSJ_SJ_NS1B_6thread17LinearCombinationIaLi1EiiLNS1G_9ScaleType4KindE0ELNS_15FloatRoundStyleE2EaEENS1_15EpilogueDefaultEEEEEvvEEEEvNT_6ParamsE --------------------------
	.section	.text._ZN7cutlass13device_kernelINS_4gemm6kernel13GemmUniversalIN4cute5tupleIJiiiiEEENS1_10collective13CollectiveMmaINS1_34MainloopSm90TmaGmmaWarpSpecializedILi3ENS5_IJNS4_1CILi2EEENSA_ILi1EEESC_EEENS1_35KernelTmaWarpSpecializedCooperativeEEENS5_IJNSA_ILi256EEENSA_ILi64EEESH_EEEaNS5_IJlSC_lEEEaSJ_NS4_8TiledMMAINS4_8MMA_AtomIJNS4_4SM904GMMA26MMA_64x64x32_S32S8S8_SS_TNEEEENS4_6LayoutISD_NS5_IJSC_NSA_ILi0EEESR_EEEEENS5_IJNS4_10UnderscoreESU_SU_EEEEENS4_13SM90_TMA_LOADENS4_14ComposedLayoutINS4_7SwizzleILi2ELi4ELi3EEENS4_18smem_ptr_flag_bitsILi8EEENSQ_INS5_IJNSA_ILi8EEESH_EEENS5_IJSH_SC_EEEEEEEvNS4_8identityENS4_23SM90_TMA_LOAD_MULTICASTES17_vS18_EENS_8epilogue10collective6detail29Sm90TmaWarpSpecializedAdapterINS1C_15DefaultEpilogueIaSJ_SJ_NS1B_6thread17LinearCombinationIaLi1EiiLNS1G_9ScaleType4KindE0ELNS_15FloatRoundStyleE2EaEENS1_15EpilogueDefaultEEEEEvvEEEEvNT_6ParamsE,"ax",@progbits
	.align	128
.text._ZN7cutlass13device_kernelINS_4gemm6kernel13GemmUniversalIN4cute5tupleIJiiiiEEENS1_10collective13CollectiveMmaINS1_34MainloopSm90TmaGmmaWarpSpecializedILi3ENS5_IJNS4_1CILi2EEENSA_ILi1EEESC_EEENS1_35KernelTmaWarpSpecializedCooperativeEEENS5_IJNSA_ILi256EEENSA_ILi64EEESH_EEEaNS5_IJlSC_lEEEaSJ_NS4_8TiledMMAINS4_8MMA_AtomIJNS4_4SM904GMMA26MMA_64x64x32_S32S8S8_SS_TNEEEENS4_6LayoutISD_NS5_IJSC_NSA_ILi0EEESR_EEEEENS5_IJNS4_10UnderscoreESU_SU_EEEEENS4_13SM90_TMA_LOADENS4_14ComposedLayoutINS4_7SwizzleILi2ELi4ELi3EEENS4_18smem_ptr_flag_bitsILi8EEENSQ_INS5_IJNSA_ILi8EEESH_EEENS5_IJSH_SC_EEEEEEEvNS4_8identityENS4_23SM90_TMA_LOAD_MULTICASTES17_vS18_EENS_8epilogue10collective6detail29Sm90TmaWarpSpecializedAdapterINS1C_15DefaultEpilogueIaSJ_SJ_NS1B_6thread17LinearCombinationIaLi1EiiLNS1G_9ScaleType4KindE0ELNS_15FloatRoundStyleE2EaEENS1_15EpilogueDefaultEEEEEvvEEEEvNT_6ParamsE:
        .type           _ZN7cutlass13device_kernelINS_4gemm6kernel13GemmUniversalIN4cute5tupleIJiiiiEEENS1_10collective13CollectiveMmaINS1_34MainloopSm90TmaGmmaWarpSpecializedILi3ENS5_IJNS4_1CILi2EEENSA_ILi1EEESC_EEENS1_35KernelTmaWarpSpecializedCooperativeEEENS5_IJNSA_ILi256EEENSA_ILi64EEESH_EEEaNS5_IJlSC_lEEEaSJ_NS4_8TiledMMAINS4_8MMA_AtomIJNS4_4SM904GMMA26MMA_64x64x32_S32S8S8_SS_TNEEEENS4_6LayoutISD_NS5_IJSC_NSA_ILi0EEESR_EEEEENS5_IJNS4_10UnderscoreESU_SU_EEEEENS4_13SM90_TMA_LOADENS4_14ComposedLayoutINS4_7SwizzleILi2ELi4ELi3EEENS4_18smem_ptr_flag_bitsILi8EEENSQ_INS5_IJNSA_ILi8EEESH_EEENS5_IJSH_SC_EEEEEEEvNS4_8identityENS4_23SM90_TMA_LOAD_MULTICASTES17_vS18_EENS_8epilogue10collective6detail29Sm90TmaWarpSpecializedAdapterINS1C_15DefaultEpilogueIaSJ_SJ_NS1B_6thread17LinearCombinationIaLi1EiiLNS1G_9ScaleType4KindE0ELNS_15FloatRoundStyleE2EaEENS1_15EpilogueDefaultEEEEEvvEEEEvNT_6ParamsE,@function
        .size           _ZN7cutlass13device_kernelINS_4gemm6kernel13GemmUniversalIN4cute5tupleIJiiiiEEENS1_10collective13CollectiveMmaINS1_34MainloopSm90TmaGmmaWarpSpecializedILi3ENS5_IJNS4_1CILi2EEENSA_ILi1EEESC_EEENS1_35KernelTmaWarpSpecializedCooperativeEEENS5_IJNSA_ILi256EEENSA_ILi64EEESH_EEEaNS5_IJlSC_lEEEaSJ_NS4_8TiledMMAINS4_8MMA_AtomIJNS4_4SM904GMMA26MMA_64x64x32_S32S8S8_SS_TNEEEENS4_6LayoutISD_NS5_IJSC_NSA_ILi0EEESR_EEEEENS5_IJNS4_10UnderscoreESU_SU_EEEEENS4_13SM90_TMA_LOADENS4_14ComposedLayoutINS4_7SwizzleILi2ELi4ELi3EEENS4_18smem_ptr_flag_bitsILi8EEENSQ_INS5_IJNSA_ILi8EEESH_EEENS5_IJSH_SC_EEEEEEEvNS4_8identityENS4_23SM90_TMA_LOAD_MULTICASTES17_vS18_EENS_8epilogue10collective6detail29Sm90TmaWarpSpecializedAdapterINS1C_15DefaultEpilogueIaSJ_SJ_NS1B_6thread17LinearCombinationIaLi1EiiLNS1G_9ScaleType4KindE0ELNS_15FloatRoundStyleE2EaEENS1_15EpilogueDefaultEEEEEvvEEEEvNT_6ParamsE,(.L_x_199 - _ZN7cutlass13device_kernelINS_4gemm6kernel13GemmUniversalIN4cute5tupleIJiiiiEEENS1_10collective13CollectiveMmaINS1_34MainloopSm90TmaGmmaWarpSpecializedILi3ENS5_IJNS4_1CILi2EEENSA_ILi1EEESC_EEENS1_35KernelTmaWarpSpecializedCooperativeEEENS5_IJNSA_ILi256EEENSA_ILi64EEESH_EEEaNS5_IJlSC_lEEEaSJ_NS4_8TiledMMAINS4_8MMA_AtomIJNS4_4SM904GMMA26MMA_64x64x32_S32S8S8_SS_TNEEEENS4_6LayoutISD_NS5_IJSC_NSA_ILi0EEESR_EEEEENS5_IJNS4_10UnderscoreESU_SU_EEEEENS4_13SM90_TMA_LOADENS4_14ComposedLayoutINS4_7SwizzleILi2ELi4ELi3EEENS4_18smem_ptr_flag_bitsILi8EEENSQ_INS5_IJNSA_ILi8EEESH_EEENS5_IJSH_SC_EEEEEEEvNS4_8identityENS4_23SM90_TMA_LOAD_MULTICASTES17_vS18_EENS_8epilogue10collective6detail29Sm90TmaWarpSpecializedAdapterINS1C_15DefaultEpilogueIaSJ_SJ_NS1B_6thread17LinearCombinationIaLi1EiiLNS1G_9ScaleType4KindE0ELNS_15FloatRoundStyleE2EaEENS1_15EpilogueDefaultEEEEEvvEEEEvNT_6ParamsE)
        .other          _ZN7cutlass13device_kernelINS_4gemm6kernel13GemmUniversalIN4cute5tupleIJiiiiEEENS1_10collective13CollectiveMmaINS1_34MainloopSm90TmaGmmaWarpSpecializedILi3ENS5_IJNS4_1CILi2EEENSA_ILi1EEESC_EEENS1_35KernelTmaWarpSpecializedCooperativeEEENS5_IJNSA_ILi256EEENSA_ILi64EEESH_EEEaNS5_IJlSC_lEEEaSJ_NS4_8TiledMMAINS4_8MMA_AtomIJNS4_4SM904GMMA26MMA_64x64x32_S32S8S8_SS_TNEEEENS4_6LayoutISD_NS5_IJSC_NSA_ILi0EEESR_EEEEENS5_IJNS4_10UnderscoreESU_SU_EEEEENS4_13SM90_TMA_LOADENS4_14ComposedLayoutINS4_7SwizzleILi2ELi4ELi3EEENS4_18smem_ptr_flag_bitsILi8EEENSQ_INS5_IJNSA_ILi8EEESH_EEENS5_IJSH_SC_EEEEEEEvNS4_8identityENS4_23SM90_TMA_LOAD_MULTICASTES17_vS18_EENS_8epilogue10collective6detail29Sm90TmaWarpSpecializedAdapterINS1C_15DefaultEpilogueIaSJ_SJ_NS1B_6thread17LinearCombinationIaLi1EiiLNS1G_9ScaleType4KindE0ELNS_15FloatRoundStyleE2EaEENS1_15EpilogueDefaultEEEEEvvEEEEvNT_6ParamsE,@"STO_CUDA_ENTRY STV_DEFAULT"
_ZN7cutlass13device_kernelINS_4gemm6kernel13GemmUniversalIN4cute5tupleIJiiiiEEENS1_10collective13CollectiveMmaINS1_34MainloopSm90TmaGmmaWarpSpecializedILi3ENS5_IJNS4_1CILi2EEENSA_ILi1EEESC_EEENS1_35KernelTmaWarpSpecializedCooperativeEEENS5_IJNSA_ILi256EEENSA_ILi64EEESH_EEEaNS5_IJlSC_lEEEaSJ_NS4_8TiledMMAINS4_8MMA_AtomIJNS4_4SM904GMMA26MMA_64x64x32_S32S8S8_SS_TNEEEENS4_6LayoutISD_NS5_IJSC_NSA_ILi0EEESR_EEEEENS5_IJNS4_10UnderscoreESU_SU_EEEEENS4_13SM90_TMA_LOADENS4_14ComposedLayoutINS4_7SwizzleILi2ELi4ELi3EEENS4_18smem_ptr_flag_bitsILi8EEENSQ_INS5_IJNSA_ILi8EEESH_EEENS5_IJSH_SC_EEEEEEEvNS4_8identityENS4_23SM90_TMA_LOAD_MULTICASTES17_vS18_EENS_8epilogue10collective6detail29Sm90TmaWarpSpecializedAdapterINS1C_15DefaultEpilogueIaSJ_SJ_NS1B_6thread17LinearCombinationIaLi1EiiLNS1G_9ScaleType4KindE0ELNS_15FloatRoundStyleE2EaEENS1_15EpilogueDefaultEEEEEvvEEEEvNT_6ParamsE:
[----:B------:R-:W0:Y:S01]  /*0000*/  LDC R1, c[0x0][0x28] ;  /* 0x00000a00ff017b82 */ /* 0x000e220000000800 */
[----:B------:R-:W1:Y:S01]  /*0010*/  S2R R94, SR_TID.X ;  /* 0x00000000005e7919 */ /* 0x000e620000002100 */
[----:B------:R-:W-:Y:S01]  /*0020*/  ELECT P0, URZ, PT ;  /* 0x00000000003f782f */ /* 0x000fe20003800000 */
[----:B------:R-:W-:Y:S01]  /*0030*/  BSSY B0, `(.L_x_0) ;  /* 0x000000f000007945 */ /* 0x000fe20003800000 */
[--C-:B-1----:R-:W-:Y:S02]  /*0040*/  SHF.R.U32.HI R0, RZ, 0x5, R94.reuse ;  /* 0x00000005ff007819 */ /* 0x102fe4000001165e */
[----:B------:R-:W-:-:S03]  /*0050*/  SHF.R.U32.HI R7, RZ, 0x7, R94 ;  /* 0x00000007ff077819 */ /* 0x000fc6000001165e */
[----:B------:R-:W1:Y:S04]  /*0060*/  SHFL.IDX PT, R3, R0, RZ, 0x1f ;  /* 0x00001fff00037589 */ /* 0x000e6800000e0000 */
[----:B------:R2:W3:Y:S01]  /*0070*/  SHFL.IDX PT, R2, R7, RZ, 0x1f ;  /* 0x00001fff07027589 */ /* 0x0004e200000e0000 */
[----:B-1----:R-:W-:-:S13]  /*0080*/  ISETP.NE.OR P0, PT, R3, RZ, !P0 ;  /* 0x000000ff0300720c */ /* 0x002fda0004705670 */
[----:B0-23--:R-:W-:Y:S05]  /*0090*/  @P0 BRA `(.L_x_1) ;  /* 0x0000000000200947 */ /* 0x00dfea0003800000 */
[----:B------:R-:W-:Y:S02]  /*00a0*/  ULDC.64 UR4, c[0x0][0x198] ;  /* 0x0000660000047ab9 */ /* 0x000fe40000000a00 */
[----:B------:R-:W-:Y:S02]  /*00b0*/  UIADD3 UR6, UP0, UR4, 0xf0, URZ ;  /* 0x000000f004067890 */ /* 0x000fe4000ff1e03f */
[----:B------:R-:W-:Y:S02]  /*00c0*/  UIADD3 UR4, UP1, UR4, 0x1f0, URZ ;  /* 0x000001f004047890 */ /* 0x000fe4000ff3e03f */
[----:B------:R-:W-:Y:S02]  /*00d0*/  UIADD3.X UR7, URZ, UR5, URZ, UP0, !UPT ;  /* 0x000000053f077290 */ /* 0x000fe400087fe43f */
[----:B------:R-:W-:-:S07]  /*00e0*/  UIADD3.X UR5, URZ, UR5, URZ, UP1, !UPT ;  /* 0x000000053f057290 */ /* 0x000fce0008ffe43f */
[----:B------:R0:W-:Y:S02]  /*00f0*/  UTMACCTL.PF [UR6] ;  /* 0x00000000060079b9 */ /* 0x0001e40008040000 */
[----:B------:R0:W-:Y:S02]  /*0100*/  UTMACCTL.PF [UR4] ;  /* 0x00000000040079b9 */ /* 0x0001e40008040000 */
[----:B0-----:R-:W-:Y:S01]  /*0110*/  NOP ;  /* 0x0000000000007918 */ /* 0x001fe20000000000 */
.L_x_1:
[----:B------:R-:W-:Y:S05]  /*0120*/  BSYNC B0 ;  /* 0x0000000000007941 */ /* 0x000fea0003800000 */
.L_x_0:
[----:B------:R-:W0:Y:S02]  /*0130*/  SHFL.IDX PT, R5, R0, RZ, 0x1f ;  /* 0x00001fff00057589 */ /* 0x000e2400000e0000 */
[----:B0-----:R-:W-:-:S13]  /*0140*/  ISETP.NE.AND P0, PT, R5, RZ, PT ;  /* 0x000000ff0500720c */ /* 0x001fda0003f05270 */
[----:B------:R-:W-:Y:S05]  /*0150*/  @P0 BRA `(.L_x_2) ;  /* 0x0000000000500947 */ /* 0x000fea0003800000 */
[----:B------:R-:W0:Y:S01]  /*0160*/  S2UR UR8, SR_CgaCtaId ;  /* 0x00000000000879c3 */ /* 0x000e220000008800 */
[----:B------:R-:W-:Y:S01]  /*0170*/  UMOV UR4, 0x400 ;  /* 0x0000040000047882 */ /* 0x000fe20000000000 */
[----:B------:R-:W-:Y:S01]  /*0180*/  UMOV UR5, 0x1 ;  /* 0x0000000100057882 */ /* 0x000fe20000000000 */
[----:B------:R-:W-:Y:S01]  /*0190*/  UMOV UR6, 0x4 ;  /* 0x0000000400067882 */ /* 0x000fe20000000000 */
[----:B------:R-:W-:Y:S01]  /*01a0*/  ELECT P0, URZ, PT ;  /* 0x00000000003f782f */ /* 0x000fe20003800000 */
[----:B------:R-:W-:-:S04]  /*01b0*/  UIADD3 UR6, -UR6, 0x100000, URZ ;  /* 0x0010000006067890 */ /* 0x000fc8000fffe13f */
[----:B------:R-:W-:Y:S02]  /*01c0*/  USHF.L.U32 UR7, UR6, 0xb, URZ ;  /* 0x0000000b06077899 */ /* 0x000fe4000800063f */
[----:B------:R-:W-:Y:S02]  /*01d0*/  USHF.L.U32 UR6, UR6, 0x1, URZ ;  /* 0x0000000106067899 */ /* 0x000fe4000800063f */
[----:B0-----:R-:W-:Y:S02]  /*01e0*/  ULEA UR8, UR8, UR4, 0x18 ;  /* 0x0000000408087291 */ /* 0x001fe4000f8ec03f */
[----:B------:R-:W-:-:S04]  /*01f0*/  UIADD3 UR4, -UR5, 0x100000, URZ ;  /* 0x0010000005047890 */ /* 0x000fc8000fffe13f */
[----:B------:R-:W-:Y:S02]  /*0200*/  USHF.L.U32 UR5, UR4, 0xb, URZ ;  /* 0x0000000b04057899 */ /* 0x000fe4000800063f */
[----:B------:R-:W-:Y:S01]  /*0210*/  USHF.L.U32 UR4, UR4, 0x1, URZ ;  /* 0x0000000104047899 */ /* 0x000fe2000800063f */
[----:B------:R-:W0:Y:S11]  /*0220*/  FENCE.VIEW.ASYNC.S ;  /* 0x00000000000073c6 */ /* 0x000e360000000000 */
[----:B0-----:R0:W1:Y:S01]  /*0230*/  SYNCS.EXCH.64 URZ, [UR8], UR4 ;  /* 0x00000004083f75b2 */ /* 0x0010620008000100 */
[----:B------:R0:W2:Y:S01]  /*0240*/  SYNCS.EXCH.64 URZ, [UR8+0x18], UR6 ;  /* 0x00001806083f75b2 */ /* 0x0000a20008000100 */
[----:B------:R0:W3:Y:S01]  /*0250*/  SYNCS.EXCH.64 URZ, [UR8+0x8], UR4 ;  /* 0x00000804083f75b2 */ /* 0x0000e20008000100 */
[----:B------:R0:W4:Y:S01]  /*0260*/  SYNCS.EXCH.64 URZ, [UR8+0x20], UR6 ;  /* 0x00002006083f75b2 */ /* 0x0001220008000100 */
[----:B------:R0:W0:Y:S01]  /*0270*/  SYNCS.EXCH.64 URZ, [UR8+0x10], UR4 ;  /* 0x00001004083f75b2 */ /* 0x0000220008000100 */
[----:B------:R0:W0:Y:S01]  /*0280*/  SYNCS.EXCH.64 URZ, [UR8+0x28], UR6 ;  /* 0x00002806083f75b2 */ /* 0x0000220008000100 */
[----:B------:R-:W-:Y:S01]  /*0290*/  NOP ;  /* 0x0000000000007918 */ /* 0x000fe20000000000 */
.L_x_2:
[----:B------:R-:W-:Y:S01]  /*02a0*/  SHF.R.S32.HI R9, RZ, 0x1f, R94 ;  /* 0x0000001fff097819 */ /* 0x000fe2000001145e */
[----:B------:R-:W5:Y:S01]  /*02b0*/  SHFL.IDX PT, R0, R0, RZ, 0x1f ;  /* 0x00001fff00007589 */ /* 0x000f6200000e0000 */
[----:B0-----:R-:W0:Y:S01]  /*02c0*/  S2UR UR8, SR_CTAID.X ;  /* 0x00000000000879c3 */ /* 0x001e220000002500 */
[----:B------:R-:W-:Y:S02]  /*02d0*/  ELECT P0, URZ, PT ;  /* 0x00000000003f782f */ /* 0x000fe40003800000 */
[----:B------:R-:W-:Y:S01]  /*02e0*/  LEA.HI R9, R9, R94, RZ, 0x7 ;  /* 0x0000005e09097211 */ /* 0x000fe200078f38ff */
[----:B------:R-:W1:Y:S01]  /*02f0*/  S2R R4, SR_CTAID.Y ;  /* 0x0000000000047919 */ /* 0x000e620000002600 */
[----:B------:R-:W-:Y:S01]  /*0300*/  SHF.R.S32.HI R6, RZ, 0x1f, R5 ;  /* 0x0000001fff067819 */ /* 0x000fe20000011405 */
[----:B------:R-:W-:Y:S01]  /*0310*/  ULDC UR4, c[0x0][0x150] ;  /* 0x0000540000047ab9 */ /* 0x000fe20000000800 */
[----:B------:R-:W-:Y:S01]  /*0320*/  LOP3.LUT R9, R9, 0xffffff80, RZ, 0xc0, !PT ;  /* 0xffffff8009097812 */ /* 0x000fe200078ec0ff */
[----:B------:R-:W-:Y:S01]  /*0330*/  NOP ;  /* 0x0000000000007918 */ /* 0x000fe20000000000 */
[----:B------:R-:W-:Y:S01]  /*0340*/  LEA.HI R6, R6, R5, RZ, 0x2 ;  /* 0x0000000506067211 */ /* 0x000fe200078f10ff */
[----:B------:R-:W2:Y:S01]  /*0350*/  LDC R11, c[0x0][0x144] ;  /* 0x00005100ff0b7b82 */ /* 0x000ea20000000800 */
[----:B------:R-:W-:Y:S01]  /*0360*/  NOP ;  /* 0x0000000000007918 */ /* 0x000fe20000000000 */
[----:B------:R-:W-:Y:S01]  /*0370*/  IMAD.IADD R8, R94, 0x1, -R9 ;  /* 0x000000015e087824 */ /* 0x000fe200078e0a09 */
[----:B------:R-:W-:Y:S01]  /*0380*/  LOP3.LUT R6, R6, 0x3ffffffc, RZ, 0xc0, !PT ;  /* 0x3ffffffc06067812 */ /* 0x000fe200078ec0ff */
[----:B------:R-:W-:Y:S01]  /*0390*/  IMAD.MOV.U32 R22, RZ, RZ, 0x1 ;  /* 0x00000001ff167424 */ /* 0x000fe200078e00ff */
[----:B------:R-:W-:-:S02]  /*03a0*/  ISETP.NE.AND P3, PT, R2, RZ, PT ;  /* 0x000000ff0200720c */ /* 0x000fc40003f65270 */
[----:B------:R-:W-:Y:S01]  /*03b0*/  SHF.R.S32.HI R9, RZ, 0x1f, R8 ;  /* 0x0000001fff097819 */ /* 0x000fe20000011408 */
[----:B------:R-:W-:Y:S01]  /*03c0*/  IMAD.IADD R6, R5, 0x1, -R6 ;  /* 0x0000000105067824 */ /* 0x000fe200078e0a06 */
[----:B------:R-:W3:Y:S02]  /*03d0*/  LDC R13, c[0x0][0x140] ;  /* 0x00005000ff0d7b82 */ /* 0x000ee40000000800 */
[----:B------:R-:W-:Y:S02]  /*03e0*/  LEA.HI R9, R9, R8, RZ, 0x3 ;  /* 0x0000000809097211 */ /* 0x000fe400078f18ff */
[----:B-----5:R-:W-:Y:S02]  /*03f0*/  ISETP.NE.OR P0, PT, R0, RZ, !P0 ;  /* 0x000000ff0000720c */ /* 0x020fe40004705670 */
[----:B------:R-:W-:Y:S02]  /*0400*/  SHF.R.S32.HI R0, RZ, 0x3, R9 ;  /* 0x00000003ff007819 */ /* 0x000fe40000011409 */
[----:B0-----:R-:W-:-:S02]  /*0410*/  I2FP.F32.U32 R10, UR8 ;  /* 0x00000008000a7c45 */ /* 0x001fc40008201000 */
[----:B------:R-:W-:-:S03]  /*0420*/  SHF.R.S32.HI R9, RZ, 0x1f, R9 ;  /* 0x0000001fff097819 */ /* 0x000fc60000011409 */
[----:B------:R-:W-:Y:S01]  /*0430*/  FMUL R10, R10, UR4 ;  /* 0x000000040a0a7c20 */ /* 0x000fe20008400000 */
[----:B------:R-:W-:Y:S01]  /*0440*/  LEA.HI R9, R9, R0, RZ, 0x2 ;  /* 0x0000000009097211 */ /* 0x000fe200078f10ff */
[----:B------:R-:W-:Y:S01]  /*0450*/  ULDC UR4, c[0x0][0x154] ;  /* 0x0000550000047ab9 */ /* 0x000fe20000000800 */
[----:B-1----:R-:W-:Y:S01]  /*0460*/  I2FP.F32.U32 R12, R4 ;  /* 0x00000004000c7245 */ /* 0x002fe20000201000 */
[----:B------:R-:W-:Y:S01]  /*0470*/  VOTEU.ALL UP0, P0 ;  /* 0x00000000003f7886 */ /* 0x000fe20000000000 */
[----:B------:R-:W-:Y:S01]  /*0480*/  LOP3.LUT R9, R9, 0xfffffffc, RZ, 0xc0, !PT ;  /* 0xfffffffc09097812 */ /* 0x000fe200078ec0ff */
[----:B------:R-:W0:Y:S01]  /*0490*/  F2I.U32.TRUNC.NTZ R10, R10 ;  /* 0x0000000a000a7305 */ /* 0x000e22000020f000 */
[----:B------:R-:W-:Y:S01]  /*04a0*/  VOTEU.ALL UP1, P0 ;  /* 0x00000000003f7886 */ /* 0x000fe20000020000 */
[----:B------:R-:W-:Y:S01]  /*04b0*/  FMUL R12, R12, UR4 ;  /* 0x000000040c0c7c20 */ /* 0x000fe20008400000 */
[----:B------:R-:W1:Y:S01]  /*04c0*/  @!UP0 S2UR UR7, SR_CgaCtaId ;  /* 0x00000000000789c3 */ /* 0x000e620000008800 */
[----:B------:R-:W-:Y:S01]  /*04d0*/  IMAD.IADD R9, R0, 0x1, -R9 ;  /* 0x0000000100097824 */ /* 0x000fe200078e0a09 */
[----:B------:R-:W-:Y:S01]  /*04e0*/  SHF.R.S32.HI R0, RZ, 0x1f, R3 ;  /* 0x0000001fff007819 */ /* 0x000fe20000011403 */
[----:B------:R-:W-:Y:S01]  /*04f0*/  UMOV UR4, 0x20 ;  /* 0x0000002000047882 */ /* 0x000fe20000000000 */
[----:B------:R-:W-:Y:S01]  /*0500*/  @!UP0 UMOV UR6, 0x400 ;  /* 0x0000040000068882 */ /* 0x000fe20000000000 */
[----:B------:R-:W-:Y:S01]  /*0510*/  IMAD R19, R6, 0x4, R9 ;  /* 0x0000000406137824 */ /* 0x000fe200078e0209 */
[----:B------:R-:W5:Y:S01]  /*0520*/  F2I.U32.TRUNC.NTZ R12, R12 ;  /* 0x0000000c000c7305 */ /* 0x000f62000020f000 */
[----:B------:R-:W-:Y:S01]  /*0530*/  LEA.HI R0, R0, R3, RZ, 0x2 ;  /* 0x0000000300007211 */ /* 0x000fe200078f10ff */
[----:B------:R-:W4:Y:S01]  /*0540*/  LDC R9, c[0x0][0x148] ;  /* 0x00005200ff097b82 */ /* 0x000f220000000800 */
[----:B------:R-:W-:-:S04]  /*0550*/  @!UP0 UIADD3 UR4, -UR4, 0x100000, URZ ;  /* 0x0010000004048890 */ /* 0x000fc8000fffe13f */
[----:B------:R-:W-:Y:S02]  /*0560*/  @!UP0 USHF.L.U32 UR5, UR4, 0xb, URZ ;  /* 0x0000000b04058899 */ /* 0x000fe4000800063f */
[----:B------:R-:W-:Y:S01]  /*0570*/  @!UP0 USHF.L.U32 UR4, UR4, 0x1, URZ ;  /* 0x0000000104048899 */ /* 0x000fe2000800063f */
[----:B------:R-:W-:Y:S01]  /*0580*/  LEA.HI R6, R19, R19, RZ, 0x1 ;  /* 0x0000001313067211 */ /* 0x000fe200078f08ff */
[----:B0-----:R-:W-:Y:S01]  /*0590*/  IMAD.MOV R14, RZ, RZ, -R10 ;  /* 0x000000ffff0e7224 */ /* 0x001fe200078e0a0a */
[----:B------:R-:W-:Y:S02]  /*05a0*/  LOP3.LUT R0, R0, 0xfffffffc, RZ, 0xc0, !PT ;  /* 0xfffffffc00007812 */ /* 0x000fe400078ec0ff */
[----:B------:R-:W-:Y:S01]  /*05b0*/  LOP3.LUT R10, R6, 0xfffffffe, RZ, 0xc0, !PT ;  /* 0xfffffffe060a7812 */ /* 0x000fe200078ec0ff */
[----:B--2---:R-:W-:Y:S01]  /*05c0*/  IMAD R6, R11, R14, UR8 ;  /* 0x000000080b067e24 */ /* 0x004fe2000f8e020e */
[----:B---3--:R-:W-:Y:S01]  /*05d0*/  ISETP.EQ.U32.AND P2, PT, R13, 0x1, PT ;  /* 0x000000010d00780c */ /* 0x008fe20003f42070 */
[----:B------:R-:W-:-:S02]  /*05e0*/  IMAD.IADD R3, R3, 0x1, -R0 ;  /* 0x0000000103037824 */ /* 0x000fc400078e0a00 */
[C---:B------:R-:W-:Y:S02]  /*05f0*/  IMAD.IADD R11, R19.reuse, 0x1, -R10 ;  /* 0x00000001130b7824 */ /* 0x040fe400078e0a0a */
[----:B------:R-:W-:Y:S01]  /*0600*/  IMAD.SHL.U32 R10, R19, 0x4, RZ ;  /* 0x00000004130a7824 */ /* 0x000fe200078e00ff */
[----:B------:R-:W-:Y:S01]  /*0610*/  ISETP.NE.AND P1, PT, R3, 0x3, PT ;  /* 0x000000030300780c */ /* 0x000fe20003f25270 */
[----:B-----5:R-:W-:Y:S01]  /*0620*/  IMAD.MOV R24, RZ, RZ, -R12 ;  /* 0x000000ffff187224 */ /* 0x020fe200078e0a0c */
[----:B------:R-:W-:Y:S01]  /*0630*/  ISETP.NE.AND P4, PT, R11, R6, PT ;  /* 0x000000060b00720c */ /* 0x000fe20003f85270 */
[----:B-1----:R-:W-:Y:S01]  /*0640*/  @!UP0 ULEA UR6, UR7, UR6, 0x18 ;  /* 0x0000000607068291 */ /* 0x002fe2000f8ec03f */
[----:B------:R-:W-:Y:S01]  /*0650*/  LOP3.LUT R19, R19, 0xc, R10, 0x78, !PT ;  /* 0x0000000c13137812 */ /* 0x000fe200078e780a */
[----:B------:R-:W-:Y:S01]  /*0660*/  VOTEU.ALL UP0, P0 ;  /* 0x00000000003f7886 */ /* 0x000fe20000000000 */
[----:B------:R-:W-:Y:S01]  /*0670*/  LOP3.LUT P0, RZ, R8, 0x7, RZ, 0xc0, !PT ;  /* 0x0000000708ff7812 */ /* 0x000fe2000780c0ff */
[----:B------:R-:W-:Y:S01]  /*0680*/  VIADD R8, R2, 0xffffffff ;  /* 0xffffffff02087836 */ /* 0x000fe20000000000 */
[----:B------:R-:W-:Y:S01]  /*0690*/  ISETP.EQ.OR P1, PT, R3, RZ, !P1 ;  /* 0x000000ff0300720c */ /* 0x000fe20004f22670 */
[----:B----4-:R-:W-:Y:S01]  /*06a0*/  IMAD R11, R9, R24, R4 ;  /* 0x00000018090b7224 */ /* 0x010fe200078e0204 */
[----:B------:R-:W-:-:S02]  /*06b0*/  ISETP.LT.U32.AND P0, PT, R19, 0x2, !P0 ;  /* 0x000000021300780c */ /* 0x000fc40004701070 */
[----:B------:R-:W-:Y:S02]  /*06c0*/  ISETP.EQ.AND P1, PT, R2, RZ, P1 ;  /* 0x000000ff0200720c */ /* 0x000fe40000f22270 */
[----:B------:R-:W-:Y:S01]  /*06d0*/  ISETP.GE.U32.AND P6, PT, R8, 0x2, PT ;  /* 0x000000020800780c */ /* 0x000fe20003fc6070 */
[----:B------:R-:W0:Y:S02]  /*06e0*/  FENCE.VIEW.ASYNC.S ;  /* 0x00000000000073c6 */ /* 0x000e240000000000 */
[----:B0-----:R0:W1:Y:S01]  /*06f0*/  @!UP0 SYNCS.EXCH.64 URZ, [UR6+0x40], UR4 ;  /* 0x00004004063f85b2 */ /* 0x0010620008000100 */
[----:B------:R-:W-:Y:S02]  /*0700*/  @P4 LEA.HI R0, R19, R19, RZ, 0x1 ;  /* 0x0000001313004211 */ /* 0x000fe400078f08ff */
[----:B------:R-:W-:Y:S02]  /*0710*/  SEL R18, RZ, 0x1, !P1 ;  /* 0x00000001ff127807 */ /* 0x000fe40004800000 */
[----:B------:R-:W-:-:S02]  /*0720*/  @P4 SHF.R.S32.HI R0, RZ, 0x1, R0 ;  /* 0x00000001ff004819 */ /* 0x000fc40000011400 */
[----:B------:R-:W-:Y:S02]  /*0730*/  SEL R18, R18, 0x2, P6 ;  /* 0x0000000212127807 */ /* 0x000fe40003000000 */
[----:B------:R-:W-:Y:S02]  /*0740*/  @P4 ISETP.NE.AND P5, PT, R0, R11, PT ;  /* 0x0000000b0000420c */ /* 0x000fe40003fa5270 */
[----:B------:R-:W-:Y:S02]  /*0750*/  SEL R11, RZ, 0x1, !P0 ;  /* 0x00000001ff0b7807 */ /* 0x000fe40004000000 */
[----:B------:R-:W-:Y:S02]  /*0760*/  @P4 SEL R22, RZ, 0x1, P5 ;  /* 0x00000001ff164807 */ /* 0x000fe40002800000 */
[----:B------:R-:W-:Y:S01]  /*0770*/  LOP3.LUT R0, R94, 0x7f, RZ, 0xc0, !PT ;  /* 0x0000007f5e007812 */ /* 0x000fe200078ec0ff */
[----:B------:R0:W2:Y:S01]  /*0780*/  @!UP1 SYNCS.EXCH.64 URZ, [UR6+0x48], UR4 ;  /* 0x00004804063f95b2 */ /* 0x0000a20008000100 */
[----:B------:R-:W-:Y:S01]  /*0790*/  LOP3.LUT R22, R22, R11, RZ, 0xc0, !PT ;  /* 0x0000000b16167212 */ /* 0x000fe200078ec0ff */
[----:B------:R-:W-:Y:S01]  /*07a0*/  NOP ;  /* 0x0000000000007918 */ /* 0x000fe20000000000 */
[----:B------:R-:W-:Y:S05]  /*07b0*/  @!P2 BRA `(.L_x_3) ;  /* 0x000000000008a947 */ /* 0x000fea0003800000 */
[----:B-12---:R-:W-:Y:S01]  /*07c0*/  UCGABAR_ARV ;  /* 0x00000000000079c7 */ /* 0x006fe20008000000 */
[----:B------:R-:W-:Y:S05]  /*07d0*/  BRA `(.L_x_4) ;  /* 0x0000000000047947 */ /* 0x000fea0003800000 */
.L_x_3:
[----:B-12---:R-:W-:Y:S01]  /*07e0*/  NOP ;  /* 0x0000000000007918 */ /* 0x006fe20000000000 */
.L_x_4:
[----:B------:R-:W1:Y:S01]  /*07f0*/  LDC R2, c[0x0][0x65c] ;  /* 0x00019700ff027b82 */ /* 0x000e620000000800 */
[----:B------:R-:W-:Y:S02]  /*0800*/  IMAD.U32 R10, RZ, RZ, UR8 ;  /* 0x00000008ff0a7e24 */ /* 0x000fe4000f8e00ff */
[----:B------:R-:W-:Y:S01]  /*0810*/  IMAD.MOV.U32 R11, RZ, RZ, RZ ;  /* 0x000000ffff0b7224 */ /* 0x000fe200078e00ff */
[----:B-1----:R-:W-:-:S04]  /*0820*/  ISETP.NE.AND P1, PT, R2, 0x1, PT ;  /* 0x000000010200780c */ /* 0x002fc80003f25270 */
[----:B------:R-:W-:-:S09]  /*0830*/  P2R R5, PR, RZ, 0x2 ;  /* 0x00000002ff057803 */ /* 0x000fd20000000000 */
[----:B------:R-:W1:Y:S01]  /*0840*/  @P1 LDC R17, c[0x0][0x10] ;  /* 0x00000400ff111b82 */ /* 0x000e620000000800 */
[----:B------:R-:W-:Y:S02]  /*0850*/  @P1 IMAD.MOV.U32 R5, RZ, RZ, RZ ;  /* 0x000000ffff051224 */ /* 0x000fe400078e00ff */
[----:B------:R-:W-:-:S05]  /*0860*/  @P1 IMAD.MOV.U32 R15, RZ, RZ, RZ ;  /* 0x000000ffff0f1224 */ /* 0x000fca00078e00ff */
[----:B------:R-:W2:Y:S01]  /*0870*/  @!P1 LDC R13, c[0x0][0xc] ;  /* 0x00000300ff0d9b82 */ /* 0x000ea20000000800 */
[----:B0-----:R-:W-:Y:S01]  /*0880*/  ULDC UR4, c[0x0][0xc] ;  /* 0x0000030000047ab9 */ /* 0x001fe20000000800 */
[----:B------:R-:W-:Y:S01]  /*0890*/  ULDC UR5, c[0x0][0x10] ;  /* 0x0000040000057ab9 */ /* 0x000fe20000000800 */
[----:B------:R-:W-:Y:S01]  /*08a0*/  ULDC UR6, c[0x0][0x14] ;  /* 0x0000050000067ab9 */ /* 0x000fe20000000800 */
[----:B------:R-:W-:-:S04]  /*08b0*/  UIMAD.WIDE.U32 UR4, UR4, UR5, URZ ;  /* 0x00000005040472a5 */ /* 0x000fc8000f8e003f */
[----:B------:R-:W-:Y:S02]  /*08c0*/  UIMAD.WIDE.U32 UR36, UR4, UR6, URZ ;  /* 0x00000006042472a5 */ /* 0x000fe4000f8e003f */
[----:B------:R-:W-:-:S04]  /*08d0*/  UIMAD UR42, UR5, UR6, URZ ;  /* 0x00000006052a72a4 */ /* 0x000fc8000f8e023f */
[----:B------:R-:W-:Y:S01]  /*08e0*/  UIADD3 UR42, UR37, UR42, URZ ;  /* 0x0000002a252a7290 */ /* 0x000fe2000fffe03f */
[----:B-1----:R-:W-:-:S04]  /*08f0*/  @P1 IMAD.WIDE.U32 R16, R17, UR8, R4 ;  /* 0x0000000811101c25 */ /* 0x002fc8000f8e0004 */
[----:B------:R-:W-:Y:S02]  /*0900*/  @P1 IMAD.IADD R17, R17, 0x1, R15 ;  /* 0x0000000111111824 */ /* 0x000fe400078e020f */
[----:B--2---:R-:W-:-:S04]  /*0910*/  @!P1 IMAD.WIDE.U32 R10, R4, R13, R10 ;  /* 0x0000000d040a9225 */ /* 0x004fc800078e000a */
[----:B------:R-:W-:Y:S02]  /*0920*/  @!P1 IMAD.MOV.U32 R16, RZ, RZ, R10 ;  /* 0x000000ffff109224 */ /* 0x000fe400078e000a */
[----:B------:R-:W-:Y:S01]  /*0930*/  @!P1 IMAD.MOV.U32 R17, RZ, RZ, R11 ;  /* 0x000000ffff119224 */ /* 0x000fe200078e000b */
[----:B------:R-:W-:Y:S06]  /*0940*/  @!P2 BRA `(.L_x_5) ;  /* 0x00000000000ca947 */ /* 0x000fec0003800000 */
[----:B------:R-:W-:Y:S01]  /*0950*/  UCGABAR_WAIT ;  /* 0x0000000000007dc7 */ /* 0x000fe20008000000 */
[----:B------:R-:W-:Y:S01]  /*0960*/  CCTL.IVALL ;  /* 0x00000000ff00798f */ /* 0x000fe20002000000 */
[----:B------:R-:W-:Y:S05]  /*0970*/  BRA `(.L_x_6) ;  /* 0x0000000000047947 */ /* 0x000fea0003800000 */
.L_x_5:
[----:B------:R-:W-:Y:S06]  /*0980*/  BAR.SYNC.DEFER_BLOCKING 0x0 ;  /* 0x0000000000007b1d */ /* 0x000fec0000010000 */
.L_x_6:
[----:B------:R-:W-:Y:S05]  /*0990*/  @!P3 BRA `(.L_x_7) ;  /* 0x000000500054b947 */ /* 0x000fea0003800000 */
[----:B------:R-:W-:-:S13]  /*09a0*/  ISETP.GT.U32.AND P0, PT, R8, 0x1, PT ;  /* 0x000000010800780c */ /* 0x000fda0003f04070 */
[----:B------:R-:W-:Y:S05]  /*09b0*/  @P0 EXIT ;  /* 0x000000000000094d */ /* 0x000fea0003800000 */
[----:B------:R-:W-:Y:S01]  /*09c0*/  ULDC.64 UR4, c[0x0][0x650] ;  /* 0x0001940000047ab9 */ /* 0x000fe20000000a00 */
[----:B------:R-:W-:Y:S01]  /*09d0*/  PRMT R3, RZ, 0x7610, R3 ;  /* 0x00007610ff037816 */ /* 0x000fe20000000003 */
[----:B------:R-:W-:Y:S01]  /*09e0*/  IMAD.MOV.U32 R99, RZ, RZ, -0x1 ;  /* 0xffffffffff637424 */ /* 0x000fe200078e00ff */
[----:B------:R-:W-:Y:S01]  /*09f0*/  ISETP.GE.U32.AND P0, PT, R16, UR4, PT ;  /* 0x0000000410007c0c */ /* 0x000fe2000bf06070 */
[----:B------:R-:W-:Y:S02]  /*0a00*/  IMAD.MOV.U32 R100, RZ, RZ, -0x1 ;  /* 0xffffffffff647424 */ /* 0x000fe400078e00ff */
[----:B------:R-:W-:Y:S01]  /*0a10*/  IMAD.MOV.U32 R23, RZ, RZ, -0x1 ;  /* 0xffffffffff177424 */ /* 0x000fe200078e00ff */
[----:B------:R-:W-:-:S13]  /*0a20*/  ISETP.GE.U32.AND.EX P0, PT, R17, UR5, PT, P0 ;  /* 0x0000000511007c0c */ /* 0x000fda000bf06100 */
[----:B------:R-:W-:Y:S05]  /*0a30*/  @P0 BRA `(.L_x_8) ;  /* 0x00000004002c0947 */ /* 0x000fea0003800000 */
[----:B------:R-:W0:Y:S01]  /*0a40*/  LDC.64 R26, c[0x0][0x628] ;  /* 0x00018a00ff1a7b82 */ /* 0x000e220000000a00 */
[----:B------:R-:W-:Y:S02]  /*0a50*/  IMAD.MOV.U32 R10, RZ, RZ, R16 ;  /* 0x000000ffff0a7224 */ /* 0x000fe400078e0010 */
[----:B------:R-:W-:-:S05]  /*0a60*/  IMAD.MOV.U32 R11, RZ, RZ, R17 ;  /* 0x000000ffff0b7224 */ /* 0x000fca00078e0011 */
[----:B------:R-:W1:Y:S08]  /*0a70*/  LDC R8, c[0x0][0x630] ;  /* 0x00018c00ff087b82 */ /* 0x000e700000000800 */
[----:B------:R-:W2:Y:S01]  /*0a80*/  LDC.64 R28, c[0x0][0x620] ;  /* 0x00018800ff1c7b82 */ /* 0x000ea20000000a00 */
[----:B0-----:R-:W-:-:S04]  /*0a90*/  ISETP.NE.U32.AND P0, PT, R26, RZ, PT ;  /* 0x000000ff1a00720c */ /* 0x001fc80003f05070 */
[----:B------:R-:W-:-:S13]  /*0aa0*/  ISETP.NE.AND.EX P0, PT, R27, RZ, PT, P0 ;  /* 0x000000ff1b00720c */ /* 0x000fda0003f05300 */
[----:B-12---:R-:W-:Y:S05]  /*0ab0*/  @!P0 BRA `(.L_x_9) ;  /* 0x0000000000288947 */ /* 0x006fea0003800000 */
[----:B------:R-:W0:Y:S02]  /*0ac0*/  LDC R3, c[0x0][0x634] ;  /* 0x00018d00ff037b82 */ /* 0x000e240000000800 */
[----:B0-----:R-:W-:-:S05]  /*0ad0*/  IADD3 R3, P0, R16, R3, RZ ;  /* 0x0000000310037210 */ /* 0x001fca0007f1e0ff */
[----:B------:R-:W-:-:S04]  /*0ae0*/  IMAD.X R21, RZ, RZ, R17, P0 ;  /* 0x000000ffff157224 */ /* 0x000fc800000e0611 */
[----:B------:R-:W-:-:S04]  /*0af0*/  IMAD.WIDE.U32 R10, R21, R26, RZ ;  /* 0x0000001a150a7225 */ /* 0x000fc800078e00ff */
[----:B------:R-:W-:-:S04]  /*0b00*/  IMAD.WIDE.U32 R12, P0, R3, R27, R10 ;  /* 0x0000001b030c7225 */ /* 0x000fc8000780000a */
[----:B------:R-:W-:-:S04]  /*0b10*/  IMAD.WIDE.U32 R10, R3, R26, RZ ;  /* 0x0000001a030a7225 */ /* 0x000fc800078e00ff */
[----:B------:R-:W-:Y:S01]  /*0b20*/  IMAD.X R15, RZ, RZ, RZ, P0 ;  /* 0x000000ffff0f7224 */ /* 0x000fe200000e06ff */
[----:B------:R-:W-:Y:S01]  /*0b30*/  IADD3 RZ, P0, R11, R12, RZ ;  /* 0x0000000c0bff7210 */ /* 0x000fe20007f1e0ff */
[----:B------:R-:W-:-:S04]  /*0b40*/  IMAD.MOV.U32 R14, RZ, RZ, R13 ;  /* 0x000000ffff0e7224 */ /* 0x000fc800078e000d */
[----:B------:R-:W-:-:S08]  /*0b50*/  IMAD.WIDE.U32.X R10, R21, R27, R14, P0 ;  /* 0x0000001b150a7225 */ /* 0x000fd000000e040e */
.L_x_9:
[----:B------:R-:W0:Y:S01]  /*0b60*/  LDC.64 R32, c[0x0][0x640] ;  /* 0x00019000ff207b82 */ /* 0x000e220000000a00 */
[--C-:B------:R-:W-:Y:S01]  /*0b70*/  SHF.R.U64 R27, R10, R8, R11.reuse ;  /* 0x000000080a1b7219 */ /* 0x100fe2000000120b */
[----:B------:R-:W-:Y:S01]  /*0b80*/  IMAD R31, R9, R24, R4 ;  /* 0x00000018091f7224 */ /* 0x000fe200078e0204 */
[----:B------:R-:W-:Y:S01]  /*0b90*/  SHF.R.U32.HI R3, RZ, R8, R11 ;  /* 0x00000008ff037219 */ /* 0x000fe2000001160b */
[----:B------:R-:W-:Y:S01]  /*0ba0*/  IMAD.MOV.U32 R23, RZ, RZ, 0x1 ;  /* 0x00000001ff177424 */ /* 0x000fe200078e00ff */
[----:B------:R-:W-:-:S03]  /*0bb0*/  IADD3 R5, P0, RZ, -R27, RZ ;  /* 0x8000001bff057210 */ /* 0x000fc60007f1e0ff */
[----:B------:R-:W1:Y:S02]  /*0bc0*/  LDC R12, c[0x0][0x618] ;  /* 0x00018600ff0c7b82 */ /* 0x000e640000000800 */
[----:B------:R-:W-:Y:S02]  /*0bd0*/  IMAD.X R3, RZ, RZ, ~R3, P0 ;  /* 0x000000ffff037224 */ /* 0x000fe400000e0e03 */
[----:B------:R-:W-:-:S04]  /*0be0*/  IMAD.WIDE.U32 R10, R5, R28, R16 ;  /* 0x0000001c050a7225 */ /* 0x000fc800078e0010 */
[----:B------:R-:W2:Y:S01]  /*0bf0*/  LDC R20, c[0x0][0x608] ;  /* 0x00018200ff147b82 */ /* 0x000ea20000000800 */
[----:B------:R-:W-:Y:S02]  /*0c00*/  IMAD R8, R3, R28, RZ ;  /* 0x0000001c03087224 */ /* 0x000fe400078e02ff */
[----:B------:R-:W-:Y:S02]  /*0c10*/  IMAD.MOV.U32 R3, RZ, RZ, -0x1 ;  /* 0xffffffffff037424 */ /* 0x000fe400078e00ff */
[----:B------:R-:W-:-:S03]  /*0c20*/  IMAD R5, R5, R29, R8 ;  /* 0x0000001d05057224 */ /* 0x000fc600078e0208 */
[----:B------:R-:W3:Y:S01]  /*0c30*/  LDC R30, c[0x0][0x658] ;  /* 0x00019600ff1e7b82 */ /* 0x000ee20000000800 */
[----:B------:R-:W-:Y:S01]  /*0c40*/  IMAD.IADD R5, R11, 0x1, R5 ;  /* 0x000000010b057824 */ /* 0x000fe200078e0205 */
[----:B0-----:R-:W-:-:S04]  /*0c50*/  ISETP.NE.U32.AND P0, PT, R32, RZ, PT ;  /* 0x000000ff2000720c */ /* 0x001fc80003f05070 */
[----:B------:R-:W-:Y:S02]  /*0c60*/  ISETP.NE.AND.EX P0, PT, R33, RZ, PT, P0 ;  /* 0x000000ff2100720c */ /* 0x000fe40003f05300 */
[----:B------:R-:W0:Y:S01]  /*0c70*/  LDC R26, c[0x0][0x600] ;  /* 0x00018000ff1a7b82 */ /* 0x000e220000000800 */
[-CC-:B-1----:R-:W-:Y:S02]  /*0c80*/  SHF.R.U64 R14, R10, R12.reuse, R5.reuse ;  /* 0x0000000c0a0e7219 */ /* 0x182fe40000001205 */
[----:B------:R-:W-:-:S05]  /*0c90*/  SHF.R.U32.HI R5, RZ, R12, R5 ;  /* 0x0000000cff057219 */ /* 0x000fca0000011605 */
[----:B------:R-:W1:Y:S01]  /*0ca0*/  LDC R15, c[0x0][0x648] ;  /* 0x00019200ff0f7b82 */ /* 0x000e620000000800 */
[-CC-:B--2---:R-:W-:Y:S02]  /*0cb0*/  SHF.R.U64 R29, R14, R20.reuse, R5.reuse ;  /* 0x000000140e1d7219 */ /* 0x184fe40000001205 */
[----:B------:R-:W-:-:S05]  /*0cc0*/  SHF.R.U32.HI R5, RZ, R20, R5 ;  /* 0x00000014ff057219 */ /* 0x000fca0000011605 */
[----:B------:R-:W2:Y:S01]  /*0cd0*/  LDC R21, c[0x0][0x638] ;  /* 0x00018e00ff157b82 */ /* 0x000ea20000000800 */
[-CC-:B---3--:R-:W-:Y:S02]  /*0ce0*/  SHF.R.U64 R20, R29, R30.reuse, R5.reuse ;  /* 0x0000001e1d147219 */ /* 0x188fe40000001205 */
[-C--:B------:R-:W-:Y:S02]  /*0cf0*/  SHF.L.U32 R3, R3, R30.reuse, RZ ;  /* 0x0000001e03037219 */ /* 0x080fe400000006ff */
[----:B------:R-:W-:Y:S01]  /*0d00*/  SHF.R.U32.HI R5, RZ, R30, R5 ;  /* 0x0000001eff057219 */ /* 0x000fe20000011605 */
[----:B------:R-:W-:Y:S01]  /*0d10*/  IMAD.MOV.U32 R4, RZ, RZ, R20 ;  /* 0x000000ffff047224 */ /* 0x000fe200078e0014 */
[----:B------:R-:W-:Y:S01]  /*0d20*/  LOP3.LUT R12, RZ, R3, RZ, 0x33, !PT ;  /* 0x00000003ff0c7212 */ /* 0x000fe200078e33ff */
[----:B------:R-:W3:Y:S01]  /*0d30*/  LDC R25, c[0x0][0x610] ;  /* 0x00018400ff197b82 */ /* 0x000ee20000000800 */
[----:B------:R-:W-:Y:S05]  /*0d40*/  @!P0 BRA `(.L_x_10) ;  /* 0x0000000000288947 */ /* 0x000fea0003800000 */
[----:B------:R-:W4:Y:S02]  /*0d50*/  LDC R3, c[0x0][0x64c] ;  /* 0x00019300ff037b82 */ /* 0x000f240000000800 */
[----:B----4-:R-:W-:-:S05]  /*0d60*/  IADD3 R3, P0, R20, R3, RZ ;  /* 0x0000000314037210 */ /* 0x010fca0007f1e0ff */
        /* <DEDUP_REMOVED lines=8> */
.L_x_10:
[----:B-1----:R-:W-:Y:S01]  /*0df0*/  SHF.R.U64 R4, R4, R15, R5 ;  /* 0x0000000f04047219 */ /* 0x002fe20000001205 */
[----:B0-----:R-:W-:Y:S01]  /*0e00*/  VIADD R5, R26, 0xffffffff ;  /* 0xffffffff1a057836 */ /* 0x001fe20000000000 */
[----:B------:R-:W-:Y:S01]  /*0e10*/  SHF.L.U32 R3, R23, R30, RZ ;  /* 0x0000001e17037219 */ /* 0x000fe200000006ff */
[----:B------:R-:W-:Y:S01]  /*0e20*/  IMAD.MOV.U32 R23, RZ, RZ, R27 ;  /* 0x000000ffff177224 */ /* 0x000fe200078e001b */
[----:B------:R-:W-:Y:S01]  /*0e30*/  LOP3.LUT R12, R29, R12, RZ, 0xc0, !PT ;  /* 0x0000000c1d0c7212 */ /* 0x000fe200078ec0ff */
[----:B------:R-:W-:Y:S01]  /*0e40*/  IMAD.MOV R8, RZ, RZ, -R4 ;  /* 0x000000ffff087224 */ /* 0x000fe200078e0a04 */
[----:B------:R-:W-:Y:S02]  /*0e50*/  SEL R6, R6, R31, !P1 ;  /* 0x0000001f06067207 */ /* 0x000fe40004800000 */
[----:B------:R-:W-:Y:S01]  /*0e60*/  LOP3.LUT R5, R14, R5, RZ, 0xc0, !PT ;  /* 0x000000050e057212 */ /* 0x000fe200078ec0ff */
[----:B------:R-:W-:Y:S02]  /*0e70*/  IMAD R9, R3, R4, R12 ;  /* 0x0000000403097224 */ /* 0x000fe400078e020c */
[----:B--2---:R-:W-:-:S02]  /*0e80*/  IMAD R3, R8, R21, R20 ;  /* 0x0000001508037224 */ /* 0x004fc400078e0214 */
[----:B---3--:R-:W-:Y:S02]  /*0e90*/  IMAD R6, R9, R25, R6 ;  /* 0x0000001909067224 */ /* 0x008fe400078e0206 */
[----:B------:R-:W-:Y:S02]  /*0ea0*/  IMAD R99, R3, R26, R5 ;  /* 0x0000001a03637224 */ /* 0x000fe400078e0205 */
[----:B------:R-:W-:-:S03]  /*0eb0*/  IMAD.MOV.U32 R4, RZ, RZ, 0x1 ;  /* 0x00000001ff047424 */ /* 0x000fc600078e00ff */
[----:B------:R-:W-:Y:S02]  /*0ec0*/  SEL R100, R99, R6, !P1 ;  /* 0x0000000663647207 */ /* 0x000fe40004800000 */
[----:B------:R-:W-:Y:S02]  /*0ed0*/  PRMT R3, R4, 0x7610, R3 ;  /* 0x0000761004037816 */ /* 0x000fe40000000003 */
[----:B------:R-:W-:-:S07]  /*0ee0*/  SEL R99, R6, R99, !P1 ;  /* 0x0000006306637207 */ /* 0x000fce0004800000 */
.L_x_8:
[----:B------:R-:W-:-:S08]  /*0ef0*/  NOP ;  /* 0x0000000000007918 */ /* 0x000fd00000000000 */
[----:B------:R-:W0:Y:S02]  /*0f00*/  USETMAXREG.TRY_ALLOC.CTAPOOL UP0, 0xe8 ;  /* 0x000000e8000079c8 */ /* 0x000e240008000600 */
[----:B0-----:R-:W-:-:S13]  /*0f10*/  PLOP3.LUT P0, PT, PT, PT, UP0, 0x80, 0x0 ;  /* 0x000000000000781c */ /* 0x001fda0003f0f008 */
[----:B------:R-:W-:Y:S05]  /*0f20*/  @!P0 BRA `(.L_x_8) ;  /* 0xfffffffc00f08947 */ /* 0x000fea000383ffff */
[----:B------:R-:W-:Y:S01]  /*0f30*/  ULDC.64 UR4, c[0x0][0x598] ;  /* 0x0001660000047ab9 */ /* 0x000fe20000000a00 */
[----:B------:R-:W-:Y:S01]  /*0f40*/  ULDC.64 UR38, c[0x0][0x208] ;  /* 0x0000820000267ab9 */ /* 0x000fe20000000a00 */
[----:B------:R-:W-:-:S04]  /*0f50*/  ISETP.NE.U32.AND P0, PT, RZ, UR4, PT ;  /* 0x00000004ff007c0c */ /* 0x000fc8000bf05070 */
[----:B------:R-:W-:-:S13]  /*0f60*/  ISETP.NE.AND.EX P0, PT, RZ, UR5, PT, P0 ;  /* 0x00000005ff007c0c */ /* 0x000fda000bf05300 */
[----:B------:R-:W-:Y:S05]  /*0f70*/  @!P0 BRA `(.L_x_11) ;  /* 0x00000000001c8947 */ /* 0x000fea0003800000 */
[----:B------:R-:W0:Y:S02]  /*0f80*/  LDC.64 R4, c[0x0][0x598] ;  /* 0x00016600ff047b82 */ /* 0x000e240000000a00 */
[----:B0-----:R-:W2:Y:S02]  /*0f90*/  LDG.E.64 R4, desc[UR38][R4.64] ;  /* 0x0000002604047981 */ /* 0x001ea4000c1e1b00 */
[----:B--2---:R-:W-:-:S04]  /*0fa0*/  ISETP.NE.U32.AND P0, PT, R4, RZ, PT ;  /* 0x000000ff0400720c */ /* 0x004fc80003f05070 */
[----:B------:R-:W-:-:S13]  /*0fb0*/  ISETP.NE.AND.EX P0, PT, R5, RZ, PT, P0 ;  /* 0x000000ff0500720c */ /* 0x000fda0003f05300 */
[----:B------:R-:W-:Y:S05]  /*0fc0*/  @!P0 BRA `(.L_x_11) ;  /* 0x0000000000088947 */ /* 0x000fea0003800000 */
[----:B------:R0:W5:Y:S01]  /*0fd0*/  LD.E R90, desc[UR38][R4.64] ;  /* 0x00000026045a7980 */ /* 0x000162000c101900 */
[----:B------:R-:W-:Y:S05]  /*0fe0*/  BRA `(.L_x_12) ;  /* 0x0000000000247947 */ /* 0x000fea0003800000 */
.L_x_11:
[----:B------:R-:W-:Y:S02]  /*0ff0*/  ULDC.64 UR4, c[0x0][0x588] ;  /* 0x0001620000047ab9 */ /* 0x000fe40000000a00 */
[----:B------:R-:W-:-:S04]  /*1000*/  ISETP.NE.U32.AND P0, PT, RZ, UR4, PT ;  /* 0x00000004ff007c0c */ /* 0x000fc8000bf05070 */
[----:B------:R-:W-:-:S13]  /*1010*/  ISETP.NE.AND.EX P0, PT, RZ, UR5, PT, P0 ;  /* 0x00000005ff007c0c */ /* 0x000fda000bf05300 */
[----:B------:R-:W-:Y:S05]  /*1020*/  @!P0 BRA `(.L_x_13) ;  /* 0x00000000000c8947 */ /* 0x000fea0003800000 */
[----:B------:R-:W0:Y:S02]  /*1030*/  LDC.64 R90, c[0x0][0x588] ;  /* 0x00016200ff5a7b82 */ /* 0x000e240000000a00 */
[----:B0-----:R1:W5:Y:S01]  /*1040*/  LDG.E R90, desc[UR38][R90.64] ;  /* 0x000000265a5a7981 */ /* 0x001362000c1e1900 */
[----:B------:R-:W-:Y:S05]  /*1050*/  BRA `(.L_x_12) ;  /* 0x0000000000087947 */ /* 0x000fea0003800000 */
.L_x_13:
[----:B------:R-:W-:Y:S02]  /*1060*/  ULDC UR4, c[0x0][0x580] ;  /* 0x0001600000047ab9 */ /* 0x000fe40000000800 */
[----:B------:R-:W-:-:S07]  /*1070*/  IMAD.U32 R90, RZ, RZ, UR4 ;  /* 0x00000004ff5a7e24 */ /* 0x000fce000f8e00ff */
.L_x_12:
[----:B------:R-:W-:Y:S02]  /*1080*/  ULDC.64 UR4, c[0x0][0x5a0] ;  /* 0x0001680000047ab9 */ /* 0x000fe40000000a00 */
[----:B------:R-:W-:-:S04]  /*1090*/  ISETP.NE.U32.AND P0, PT, RZ, UR4, PT ;  /* 0x00000004ff007c0c */ /* 0x000fc8000bf05070 */
[----:B------:R-:W-:-:S13]  /*10a0*/  ISETP.NE.AND.EX P0, PT, RZ, UR5, PT, P0 ;  /* 0x00000005ff007c0c */ /* 0x000fda000bf05300 */
[----:B------:R-:W-:Y:S05]  /*10b0*/  @!P0 BRA `(.L_x_14) ;  /* 0x00000000001c8947 */ /* 0x000fea0003800000 */
[----:B0-----:R-:W0:Y:S02]  /*10c0*/  LDC.64 R4, c[0x0][0x5a0] ;  /* 0x00016800ff047b82 */ /* 0x001e240000000a00 */
[----:B0-----:R-:W2:Y:S02]  /*10d0*/  LDG.E.64 R4, desc[UR38][R4.64] ;  /* 0x0000002604047981 */ /* 0x001ea4000c1e1b00 */
[----:B--2---:R-:W-:-:S04]  /*10e0*/  ISETP.NE.U32.AND P0, PT, R4, RZ, PT ;  /* 0x000000ff0400720c */ /* 0x004fc80003f05070 */
[----:B------:R-:W-:-:S13]  /*10f0*/  ISETP.NE.AND.EX P0, PT, R5, RZ, PT, P0 ;  /* 0x000000ff0500720c */ /* 0x000fda0003f05300 */
[----:B------:R-:W-:Y:S05]  /*1100*/  @!P0 BRA `(.L_x_14) ;  /* 0x0000000000088947 */ /* 0x000fea0003800000 */
[----:B-1----:R0:W5:Y:S01]  /*1110*/  LD.E R91, desc[UR38][R4.64] ;  /* 0x00000026045b7980 */ /* 0x002162000c101900 */
[----:B------:R-:W-:Y:S05]  /*1120*/  BRA `(.L_x_15) ;  /* 0x0000000000247947 */ /* 0x000fea0003800000 */
.L_x_14:
[----:B------:R-:W-:Y:S02]  /*1130*/  ULDC.64 UR4, c[0x0][0x590] ;  /* 0x0001640000047ab9 */ /* 0x000fe40000000a00 */
[----:B------:R-:W-:-:S04]  /*1140*/  ISETP.NE.U32.AND P0, PT, RZ, UR4, PT ;  /* 0x00000004ff007c0c */ /* 0x000fc8000bf05070 */
[----:B------:R-:W-:-:S13]  /*1150*/  ISETP.NE.AND.EX P0, PT, RZ, UR5, PT, P0 ;  /* 0x00000005ff007c0c */ /* 0x000fda000bf05300 */
[----:B------:R-:W-:Y:S05]  /*1160*/  @!P0 BRA `(.L_x_16) ;  /* 0x00000000000c8947 */ /* 0x000fea0003800000 */
[----:B0-----:R-:W1:Y:S02]  /*1170*/  LDC.64 R4, c[0x0][0x590] ;  /* 0x00016400ff047b82 */ /* 0x001e640000000a00 */
[----:B-1----:R1:W5:Y:S01]  /*1180*/  LDG.E R91, desc[UR38][R4.64] ;  /* 0x00000026045b7981 */ /* 0x002362000c1e1900 */
[----:B------:R-:W-:Y:S05]  /*1190*/  BRA `(.L_x_15) ;  /* 0x0000000000087947 */ /* 0x000fea0003800000 */
.L_x_16:
[----:B------:R-:W-:Y:S02]  /*11a0*/  ULDC UR4, c[0x0][0x584] ;  /* 0x0001610000047ab9 */ /* 0x000fe40000000800 */
[----:B-1----:R-:W-:-:S07]  /*11b0*/  IMAD.U32 R91, RZ, RZ, UR4 ;  /* 0x00000004ff5b7e24 */ /* 0x002fce000f8e00ff */
.L_x_15:
[----:B------:R-:W-:-:S13]  /*11c0*/  LOP3.LUT P0, RZ, R3, 0xff, RZ, 0xc0, !PT ;  /* 0x000000ff03ff7812 */ /* 0x000fda000780c0ff */
[----:B------:R-:W-:Y:S05]  /*11d0*/  @!P0 EXIT ;  /* 0x000000000000894d */ /* 0x000fea0003800000 */
[----:B------:R-:W2:Y:S01]  /*11e0*/  LDC R93, c[0x0][0x658] ;  /* 0x00019600ff5d7b82 */ /* 0x000ea20000000800 */
[----:B------:R-:W-:Y:S01]  /*11f0*/  LOP3.LUT R7, R7, 0x1, RZ, 0xc0, !PT ;  /* 0x0000000107077812 */ /* 0x000fe200078ec0ff */
[----:B------:R-:W-:Y:S01]  /*1200*/  ULDC.64 UR6, c[0x0][0x288] ;  /* 0x0000a20000067ab9 */ /* 0x000fe20000000a00 */
[----:B------:R-:W-:Y:S01]  /*1210*/  SHF.R.U32.HI R3, RZ, 0x2, R94 ;  /* 0x00000002ff037819 */ /* 0x000fe2000001165e */
[----:B------:R-:W-:Y:S01]  /*1220*/  UIADD3 UR4, UR7, 0x3f, URZ ;  /* 0x0000003f07047890 */ /* 0x000fe2000fffe03f */
[----:B------:R-:W-:Y:S01]  /*1230*/  SHF.R.U32.HI R0, RZ, 0x1, R0 ;  /* 0x00000001ff007819 */ /* 0x000fe20000011600 */
[----:B------:R-:W-:Y:S01]  /*1240*/  IMAD.SHL.U32 R88, R7, 0x40, RZ ;  /* 0x0000004007587824 */ /* 0x000fe200078e00ff */
[----:B------:R-:W-:Y:S01]  /*1250*/  LOP3.LUT R3, R3, 0x7, RZ, 0xc0, !PT ;  /* 0x0000000703037812 */ /* 0x000fe200078ec0ff */
[----:B------:R-:W-:Y:S01]  /*1260*/  USHF.R.S32.HI UR5, URZ, 0x1f, UR4 ;  /* 0x0000001f3f057899 */ /* 0x000fe20008011404 */
[----:B------:R-:W-:Y:S01]  /*1270*/  LOP3.LUT R0, R0, 0x30, RZ, 0xc0, !PT ;  /* 0x0000003000007812 */ /* 0x000fe200078ec0ff */
[----:B------:R-:W-:Y:S01]  /*1280*/  IMAD.MOV.U32 R6, RZ, RZ, 0x1 ;  /* 0x00000001ff067424 */ /* 0x000fe200078e00ff */
[--C-:B------:R-:W-:Y:S01]  /*1290*/  LOP3.LUT R88, R88, 0x40, R3.reuse, 0xe2, !PT ;  /* 0x0000004058587812 */ /* 0x100fe200078ee203 */
[----:B------:R-:W-:Y:S01]  /*12a0*/  ULEA.HI UR5, UR5, UR4, URZ, 0x6 ;  /* 0x0000000405057291 */ /* 0x000fe2000f8f303f */
[-C--:B01----:R-:W-:Y:S01]  /*12b0*/  IADD3 R4, RZ, -R0.reuse, -R3 ;  /* 0x80000000ff047210 */ /* 0x083fe20007ffe803 */
[----:B------:R-:W-:Y:S01]  /*12c0*/  IMAD.U32 R5, RZ, RZ, UR6 ;  /* 0x00000006ff057e24 */ /* 0x000fe2000f8e00ff */
[----:B------:R-:W-:Y:S01]  /*12d0*/  LOP3.LUT R88, R88, R0, RZ, 0xfc, !PT ;  /* 0x0000000058587212 */ /* 0x000fe200078efcff */
[----:B------:R-:W-:Y:S01]  /*12e0*/  USHF.R.S32.HI UR43, URZ, 0x6, UR5 ;  /* 0x000000063f2b7899 */ /* 0x000fe20008011405 */
[----:B------:R-:W-:Y:S01]  /*12f0*/  IMAD.MOV.U32 R0, RZ, RZ, -0x1 ;  /* 0xffffffffff007424 */ /* 0x000fe200078e00ff */
[C---:B------:R-:W-:Y:S01]  /*1300*/  LOP3.LUT R92, R94.reuse, 0x3, RZ, 0xc0, !PT ;  /* 0x000000035e5c7812 */ /* 0x040fe200078ec0ff */
[----:B------:R-:W-:Y:S01]  /*1310*/  IMAD R4, R7, -0x40, R4 ;  /* 0xffffffc007047824 */ /* 0x000fe200078e0204 */
[----:B------:R-:W-:Y:S01]  /*1320*/  UISETP.LT.AND UP0, UPT, UR43, 0x1, UPT ;  /* 0x000000012b00788c */ /* 0x000fe2000bf01270 */
[----:B------:R-:W-:Y:S01]  /*1330*/  LOP3.LUT R95, R94, 0x80, RZ, 0xc0, !PT ;  /* 0x000000805e5f7812 */ /* 0x000fe200078ec0ff */
[----:B------:R-:W-:Y:S01]  /*1340*/  ULDC UR4, c[0x0][0x284] ;  /* 0x0000a10000047ab9 */ /* 0x000fe20000000800 */
[----:B------:R-:W-:Y:S01]  /*1350*/  IMAD R92, R92, -0x2, R5 ;  /* 0xfffffffe5c5c7824 */ /* 0x000fe200078e0205 */
[-C--:B--2---:R-:W-:Y:S01]  /*1360*/  SHF.L.U32 R0, R0, R93.reuse, RZ ;  /* 0x0000005d00007219 */ /* 0x084fe200000006ff */
[----:B------:R-:W-:Y:S01]  /*1370*/  USEL UR44, UR43, 0x1, UP0 ;  /* 0x000000012b2c7887 */ /* 0x000fe20008000000 */
[----:B------:R-:W-:Y:S01]  /*1380*/  SHF.L.U32 R93, R6, R93, RZ ;  /* 0x0000005d065d7219 */ /* 0x000fe200000006ff */
[----:B------:R-:W-:Y:S01]  /*1390*/  IMAD.SHL.U32 R94, R94, 0x2, RZ ;  /* 0x000000025e5e7824 */ /* 0x000fe200078e00ff */
[----:B------:R-:W-:Y:S01]  /*13a0*/  SHF.R.U32.HI R95, RZ, 0x7, R95 ;  /* 0x00000007ff5f7819 */ /* 0x000fe2000001165f */
[----:B------:R-:W-:Y:S01]  /*13b0*/  VIADD R97, R4, UR4 ;  /* 0x0000000404617c36 */ /* 0x000fe20008000000 */
[----:B------:R-:W-:Y:S01]  /*13c0*/  LOP3.LUT R96, RZ, R0, RZ, 0x33, !PT ;  /* 0x00000000ff607212 */ /* 0x000fe200078e33ff */
[----:B------:R-:W-:Y:S01]  /*13d0*/  IMAD.MOV.U32 R89, RZ, RZ, RZ ;  /* 0x000000ffff597224 */ /* 0x000fe200078e00ff */
[----:B------:R-:W-:Y:S01]  /*13e0*/  UIADD3 UR44, UR43, -UR44, URZ ;  /* 0x8000002c2b2c7290 */ /* 0x000fe2000fffe03f */
[----:B------:R-:W-:Y:S01]  /*13f0*/  UMOV UR40, URZ ;  /* 0x0000003f00287c82 */ /* 0x000fe20008000000 */
[----:B------:R-:W-:-:S10]  /*1400*/  UMOV UR41, URZ ;  /* 0x0000003f00297c82 */ /* 0x000fd40008000000 */
.L_x_166:
[----:B------:R-:W0:Y:S01]  /*1410*/  SHFL.IDX PT, R0, R95, RZ, 0x1f ;  /* 0x00001fff5f007589 */ /* 0x000e2200000e0000 */
[----:B-1----:R-:W1:Y:S01]  /*1420*/  S2UR UR7, SR_CgaCtaId ;  /* 0x00000000000779c3 */ /* 0x002e620000008800 */
[----:B------:R-:W-:Y:S01]  /*1430*/  UMOV UR6, 0x400 ;  /* 0x0000040000067882 */ /* 0x000fe20000000000 */
[----:B0-----:R-:W-:Y:S01]  /*1440*/  R2UR UR4, R0 ;  /* 0x00000000000472ca */ /* 0x001fe200000e0000 */
[----:B-1----:R-:W-:-:S12]  /*1450*/  ULEA UR6, UR7, UR6, 0x18 ;  /* 0x0000000607067291 */ /* 0x002fd8000f8ec03f */
[----:B------:R-:W-:-:S04]  /*1460*/  ULEA.HI UR5, UR4, UR4, URZ, 0x1 ;  /* 0x0000000404057291 */ /* 0x000fc8000f8f083f */
[----:B------:R-:W-:-:S04]  /*1470*/  ULOP3.LUT UR5, UR5, 0xffffe, URZ, 0xc0, !UPT ;  /* 0x000ffffe05057892 */ /* 0x000fc8000f8ec03f */
[----:B------:R-:W-:-:S03]  /*1480*/  UIADD3 UR5, UR4, -UR5, URZ ;  /* 0x8000000504057290 */ /* 0x000fc6000fffe03f */
[----:B------:R-:W-:Y:S01]  /*1490*/  ULDC UR4, c[0x0][0x28c] ;  /* 0x0000a30000047ab9 */ /* 0x000fe20000000800 */
[----:B------:R-:W-:Y:S01]  /*14a0*/  ULEA UR5, UR5, UR6, 0xc ;  /* 0x0000000605057291 */ /* 0x000fe2000f8e603f */
[----:B------:R-:W-:-:S03]  /*14b0*/  ISETP.LT.AND P0, PT, RZ, UR4, PT ;  /* 0x00000004ff007c0c */ /* 0x000fc6000bf01270 */
[----:B------:R-:W-:-:S04]  /*14c0*/  UIADD3 UR5, UR5, 0x100, URZ ;  /* 0x0000010005057890 */ /* 0x000fc8000fffe03f */
[----:B------:R-:W-:-:S04]  /*14d0*/  USHF.R.U32.HI UR5, URZ, 0x4, UR5 ;  /* 0x000000043f057899 */ /* 0x000fc80008011605 */
[----:B------:R-:W-:-:S04]  /*14e0*/  ULOP3.LUT UR5, UR5, 0x3fff, URZ, 0xc0, !UPT ;  /* 0x00003fff05057892 */ /* 0x000fc8000f8ec03f */
[----:B------:R-:W-:Y:S01]  /*14f0*/  ULOP3.LUT UR45, UR5, 0x10000, URZ, 0xfc, !UPT ;  /* 0x00010000052d7892 */ /* 0x000fe2000f8efc3f */
[----:B---34-:R-:W-:Y:S11]  /*1500*/  @P0 BRA `(.L_x_17) ;  /* 0x0000000000400947 */ /* 0x018ff60003800000 */
[----:B------:R-:W-:Y:S01]  /*1510*/  MOV R0, 0x0 ;  /* 0x0000000000007802 */ /* 0x000fe20000000f00 */
[----:B------:R-:W-:Y:S01]  /*1520*/  ULDC.64 UR4, c[0x4][0x68] ;  /* 0x01001a0000047ab9 */ /* 0x000fe20000000a00 */
[----:B------:R-:W-:Y:S01]  /*1530*/  ULDC.64 UR6, c[0x4][0x8] ;  /* 0x0100020000067ab9 */ /* 0x000fe20000000a00 */
[----:B------:R-:W-:Y:S01]  /*1540*/  IMAD.U32 R4, RZ, RZ, UR4 ;  /* 0x00000004ff047e24 */ /* 0x000fe2000f8e00ff */
[----:B------:R0:W1:Y:S01]  /*1550*/  LDC.64 R14, c[0x4][R0] ;  /* 0x01000000000e7b82 */ /* 0x0000620000000a00 */
[----:B------:R-:W-:Y:S01]  /*1560*/  IMAD.U32 R5, RZ, RZ, UR5 ;  /* 0x00000005ff057e24 */ /* 0x000fe2000f8e00ff */
[----:B------:R-:W-:Y:S01]  /*1570*/  ULDC.64 UR4, c[0x4][0x70] ;  /* 0x01001c0000047ab9 */ /* 0x000fe20000000a00 */
[----:B------:R-:W-:Y:S02]  /*1580*/  IMAD.U32 R10, RZ, RZ, UR6 ;  /* 0x00000006ff0a7e24 */ /* 0x000fe4000f8e00ff */
[----:B------:R-:W-:Y:S02]  /*1590*/  IMAD.U32 R6, RZ, RZ, UR4 ;  /* 0x00000004ff067e24 */ /* 0x000fe4000f8e00ff */
[----:B------:R-:W-:-:S02]  /*15a0*/  IMAD.U32 R7, RZ, RZ, UR5 ;  /* 0x00000005ff077e24 */ /* 0x000fc4000f8e00ff */
[----:B------:R-:W-:Y:S02]  /*15b0*/  IMAD.U32 R11, RZ, RZ, UR7 ;  /* 0x00000007ff0b7e24 */ /* 0x000fe4000f8e00ff */
[----:B------:R-:W-:Y:S02]  /*15c0*/  IMAD.MOV.U32 R8, RZ, RZ, 0x1e1 ;  /* 0x000001e1ff087424 */ /* 0x000fe400078e00ff */
[----:B------:R-:W-:Y:S02]  /*15d0*/  IMAD.MOV.U32 R12, RZ, RZ, 0x1 ;  /* 0x00000001ff0c7424 */ /* 0x000fe400078e00ff */
[----:B0-----:R-:W-:-:S07]  /*15e0*/  IMAD.MOV.U32 R13, RZ, RZ, RZ ;  /* 0x000000ffff0d7224 */ /* 0x001fce00078e00ff */
[----:B------:R-:W-:-:S07]  /*15f0*/  LEPC R20, `(.L_x_17) ;  /* 0x000000001014794e */ /* 0x000fce0000000000 */
[----:B-1---5:R-:W-:Y:S05]  /*1600*/  CALL.ABS.NOINC R14 ;  /* 0x000000000e007343 */ /* 0x022fea0003c00000 */
.L_x_17:
[----:B------:R-:W-:-:S04]  /*1610*/  LOP3.LUT R0, R18, 0x1, RZ, 0xfc, !PT ;  /* 0x0000000112007812 */ /* 0x000fc800078efcff */
[----:B------:R-:W-:-:S13]  /*1620*/  ISETP.NE.AND P0, PT, R0, 0x3, PT ;  /* 0x000000030000780c */ /* 0x000fda0003f05270 */
[----:B------:R-:W-:Y:S05]  /*1630*/  @!P0 BRA `(.L_x_18) ;  /* 0x0000000000048947 */ /* 0x000fea0003800000 */
[----:B------:R-:W-:Y:S01]  /*1640*/  BPT.TRAP 0x1 ;  /* 0x000000040000795c */ /* 0x000fe20000300000 */
.L_x_18:
[----:B------:R-:W0:Y:S01]  /*1650*/  S2UR UR5, SR_CgaCtaId ;  /* 0x00000000000579c3 */ /* 0x000e220000008800 */
[----:B------:R-:W-:Y:S01]  /*1660*/  UMOV UR4, 0x400 ;  /* 0x0000040000047882 */ /* 0x000fe20000000000 */
[----:B------:R-:W-:Y:S02]  /*1670*/  IMAD.U32 R0, RZ, RZ, UR40 ;  /* 0x00000028ff007e24 */ /* 0x000fe4000f8e00ff */
[----:B------:R-:W-:-:S03]  /*1680*/  IMAD.U32 R3, RZ, RZ, UR41 ;  /* 0x00000029ff037e24 */ /* 0x000fc6000f8e00ff */
[----:B------:R-:W-:Y:S01]  /*1690*/  SHF.L.U32 R0, R0, 0x1f, RZ ;  /* 0x0000001f00007819 */ /* 0x000fe200000006ff */
[----:B0-----:R-:W-:-:S06]  /*16a0*/  ULEA UR4, UR5, UR4, 0x18 ;  /* 0x0000000405047291 */ /* 0x001fcc000f8ec03f */
[----:B------:R-:W-:-:S04]  /*16b0*/  IMAD.U32 R6, RZ, RZ, UR4 ;  /* 0x00000004ff067e24 */ /* 0x000fc8000f8e00ff */
[----:B------:R-:W-:-:S04]  /*16c0*/  IMAD R3, R3, 0x8, R6 ;  /* 0x0000000803037824 */ /* 0x000fc800078e0206 */
[----:B------:R0:W1:Y:S01]  /*16d0*/  SYNCS.PHASECHK.TRANS64.TRYWAIT P1, [R3+URZ], R0 ;  /* 0x00000000030075a7 */ /* 0x000062000802017f */
[----:B------:R-:W-:Y:S05]  /*16e0*/  @!P0 BRA `(.L_x_19) ;  /* 0x0000000000048947 */ /* 0x000fea0003800000 */
[----:B------:R-:W-:Y:S01]  /*16f0*/  BPT.TRAP 0x1 ;  /* 0x000000040000795c */ /* 0x000fe20000300000 */
.L_x_19:
[----:B------:R-:W-:-:S05]  /*1700*/  IMAD.U32 R4, RZ, RZ, UR44 ;  /* 0x0000002cff047e24 */ /* 0x000fca000f8e00ff */
[----:B------:R-:W-:Y:S01]  /*1710*/  ISETP.GE.AND P2, PT, R4, 0x1, PT ;  /* 0x000000010400780c */ /* 0x000fe20003f46270 */
[----:B-1----:R-:W-:-:S12]  /*1720*/  @P1 BRA `(.L_x_20) ;  /* 0x0000000000081947 */ /* 0x002fd80003800000 */
[----:B------:R-:W1:Y:S02]  /*1730*/  SYNCS.PHASECHK.TRANS64.TRYWAIT P1, [R3+URZ], R0 ;  /* 0x00000000030075a7 */ /* 0x000e64000802017f */
[----:B-1----:R-:W-:Y:S05]  /*1740*/  @!P1 BRA `(.L_x_21) ;  /* 0x0000005800189947 */ /* 0x002fea0003800000 */
.L_x_20:
[----:B------:R-:W-:Y:S05]  /*1750*/  WARPSYNC.ALL ;  /* 0x0000000000007948 */ /* 0x000fea0003800000 */
[----:B------:R-:W-:Y:S01]  /*1760*/  R2UR UR4, R6 ;  /* 0x00000000060472ca */ /* 0x000fe200000e0000 */
[----:B------:R-:W-:Y:S01]  /*1770*/  ULEA UR6, UR41, UR45, 0xa ;  /* 0x0000002d29067291 */ /* 0x000fe2000f8e503f */
[----:B------:R-:W-:Y:S01]  /*1780*/  WARPGROUP.ARRIVE ;  /* 0x00000000000079c5 */ /* 0x000fe20000000000 */
[----:B------:R-:W-:Y:S01]  /*1790*/  UMOV UR9, 0x80000020 ;  /* 0x8000002000097882 */ /* 0x000fe20000000000 */
[----:B------:R-:W-:Y:S01]  /*17a0*/  UMOV UR11, 0x80000020 ;  /* 0x80000020000b7882 */ /* 0x000fe20000000000 */
[----:B------:R-:W-:-:S03]  /*17b0*/  UIADD3 UR7, UR6, 0x200, URZ ;  /* 0x0000020006077890 */ /* 0x000fc6000fffe03f */
[----:B------:R-:W-:-:S05]  /*17c0*/  UMOV UR8, UR6 ;  /* 0x0000000600087c82 */ /* 0x000fca0008000000 */
[----:B------:R-:W-:-:S04]  /*17d0*/  UIADD3 UR4, UR4, 0xc100, URZ ;  /* 0x0000c10004047890 */ /* 0x000fc8000fffe03f */
[----:B------:R-:W-:-:S04]  /*17e0*/  USHF.R.U32.HI UR4, URZ, 0x4, UR4 ;  /* 0x000000043f047899 */ /* 0x000fc80008011604 */
[----:B------:R-:W-:-:S04]  /*17f0*/  ULOP3.LUT UR4, UR4, 0x3fff, URZ, 0xc0, !UPT ;  /* 0x00003fff04047892 */ /* 0x000fc8000f8ec03f */
[----:B------:R-:W-:-:S04]  /*1800*/  ULOP3.LUT UR4, UR4, 0x10000, URZ, 0xfc, !UPT ;  /* 0x0001000004047892 */ /* 0x000fc8000f8efc3f */
[----:B------:R-:W-:-:S07]  /*1810*/  ULEA UR5, UR41, UR4, 0x8 ;  /* 0x0000000429057291 */ /* 0x000fce000f8e403f */
[----:B------:R-:W-:Y:S02]  /*1820*/  UMOV UR10, UR5 ;  /* 0x00000005000a7c82 */ /* 0x000fe40008000000 */
[----:B------:R-:W-:Y:S01]  /*1830*/  IGMMA.64x64x32.S8.S8 R56, gdesc[UR8], RZ, !UPT, gsb0 ;  /* 0x01e00000083879f1 */ /* 0x000fe2000c0410ff */
[----:B------:R-:W-:Y:S01]  /*1840*/  UMOV UR8, UR7 ;  /* 0x0000000700087c82 */ /* 0x000fe20008000000 */
[----:B------:R-:W-:Y:S01]  /*1850*/  UMOV UR9, 0x80000020 ;  /* 0x8000002000097882 */ /* 0x000fe20000000000 */
[----:B------:R-:W-:Y:S02]  /*1860*/  WARPGROUP.DEPBAR.LE gsb0, 0x0 ;  /* 0x00008000000079c5 */ /* 0x000fe40000010000 */
[----:B------:R-:W-:-:S06]  /*1870*/  WARPGROUP.ARRIVE ;  /* 0x00000000000079c5 */ /* 0x000fcc0000000000 */
[----:B------:R-:W-:Y:S01]  /*1880*/  IGMMA.64x64x32.S8.S8 R24, gdesc[UR8], RZ, !UPT, gsb0 ;  /* 0x01e00000081879f1 */ /* 0x000fe2000c0410ff */
[----:B------:R-:W-:Y:S02]  /*1890*/  UIADD3 UR8, UR6, 0x2, URZ ;  /* 0x0000000206087890 */ /* 0x000fe4000fffe03f */
[----:B------:R-:W-:Y:S01]  /*18a0*/  UIADD3 UR10, UR5, 0x2, URZ ;  /* 0x00000002050a7890 */ /* 0x000fe2000fffe03f */
[----:B------:R-:W-:Y:S01]  /*18b0*/  UMOV UR9, 0x80000020 ;  /* 0x8000002000097882 */ /* 0x000fe20000000000 */
[----:B------:R-:W-:Y:S01]  /*18c0*/  UMOV UR11, 0x80000020 ;  /* 0x80000020000b7882 */ /* 0x000fe20000000000 */
[----:B------:R-:W-:Y:S01]  /*18d0*/  UIADD3 UR6, UR6, 0x202, URZ ;  /* 0x0000020206067890 */ /* 0x000fe2000fffe03f */
[----:B------:R-:W-:Y:S02]  /*18e0*/  WARPGROUP.DEPBAR.LE gsb0, 0x0 ;  /* 0x00008000000079c5 */ /* 0x000fe40000010000 */
[----:B------:R-:W-:-:S06]  /*18f0*/  WARPGROUP.ARRIVE ;  /* 0x00000000000079c5 */ /* 0x000fcc0000000000 */
[----:B------:R-:W-:Y:S01]  /*1900*/  IGMMA.64x64x32.S8.S8 R56, gdesc[UR8], R56, gsb0 ;  /* 0x01e00000083879f1 */ /* 0x000fe20008041038 */
[----:B------:R-:W-:Y:S01]  /*1910*/  UMOV UR8, UR6 ;  /* 0x0000000600087c82 */ /* 0x000fe20008000000 */
[----:B------:R-:W-:Y:S01]  /*1920*/  UMOV UR9, 0x80000020 ;  /* 0x8000002000097882 */ /* 0x000fe20000000000 */
[----:B------:R-:W-:Y:S02]  /*1930*/  WARPGROUP.DEPBAR.LE gsb0, 0x0 ;  /* 0x00008000000079c5 */ /* 0x000fe40000010000 */
[----:B------:R-:W-:-:S06]  /*1940*/  WARPGROUP.ARRIVE ;  /* 0x00000000000079c5 */ /* 0x000fcc0000000000 */
[----:B------:R-:W-:Y:S03]  /*1950*/  IGMMA.64x64x32.S8.S8 R24, gdesc[UR8], R24, gsb0 ;  /* 0x01e00000081879f1 */ /* 0x000fe60008041018 */
[----:B------:R-:W-:Y:S02]  /*1960*/  WARPGROUP.DEPBAR.LE gsb0, 0x0 ;  /* 0x00008000000079c5 */ /* 0x000fe40000010000 */
[----:B------:R-:W-:Y:S05]  /*1970*/  @!P2 BRA `(.L_x_22) ;  /* 0x000000040020a947 */ /* 0x000fea0003800000 */
[----:B------:R-:W-:Y:S01]  /*1980*/  UIADD3 UR5, UR41, 0x1, URZ ;  /* 0x0000000129057890 */ /* 0x000fe2000fffe03f */
[----:B01----:R-:W-:Y:S02]  /*1990*/  IMAD.U32 R0, RZ, RZ, UR44 ;  /* 0x0000002cff007e24 */ /* 0x003fe4000f8e00ff */
[----:B------:R-:W-:Y:S01]  /*19a0*/  IMAD.U32 R3, RZ, RZ, UR41 ;  /* 0x00000029ff037e24 */ /* 0x000fe2000f8e00ff */
[----:B------:R-:W-:-:S04]  /*19b0*/  UISETP.NE.AND UP0, UPT, UR5, 0x3, UPT ;  /* 0x000000030500788c */ /* 0x000fc8000bf05270 */
[----:B------:R-:W-:Y:S02]  /*19c0*/  USEL UR6, URZ, 0x1, UP0 ;  /* 0x000000013f067887 */ /* 0x000fe40008000000 */
[----:B------:R-:W-:Y:S02]  /*19d0*/  USEL UR5, UR5, URZ, UP0 ;  /* 0x0000003f05057287 */ /* 0x000fe40008000000 */
[----:B------:R-:W-:-:S06]  /*19e0*/  ULOP3.LUT UR6, UR40, UR6, URZ, 0x3c, !UPT ;  /* 0x0000000628067292 */ /* 0x000fcc000f8e3c3f */
[----:B------:R-:W-:-:S07]  /*19f0*/  IMAD.U32 R7, RZ, RZ, UR6 ;  /* 0x00000006ff077e24 */ /* 0x000fce000f8e00ff */
.L_x_29:
[----:B------:R-:W-:Y:S05]  /*1a00*/  @!P0 BRA `(.L_x_23) ;  /* 0x0000000000048947 */ /* 0x000fea0003800000 */
[----:B------:R-:W-:Y:S01]  /*1a10*/  BPT.TRAP 0x1 ;  /* 0x000000040000795c */ /* 0x000fe20000300000 */
.L_x_23:
[----:B------:R-:W0:Y:S01]  /*1a20*/  S2UR UR7, SR_CgaCtaId ;  /* 0x00000000000779c3 */ /* 0x000e220000008800 */
[----:B------:R-:W-:Y:S01]  /*1a30*/  UMOV UR6, 0x400 ;  /* 0x0000040000067882 */ /* 0x000fe20000000000 */
[----:B------:R-:W-:Y:S01]  /*1a40*/  IMAD.U32 R5, RZ, RZ, UR5 ;  /* 0x00000005ff057e24 */ /* 0x000fe2000f8e00ff */
[----:B------:R-:W-:Y:S01]  /*1a50*/  SHF.L.U32 R4, R7, 0x1f, RZ ;  /* 0x0000001f07047819 */ /* 0x000fe200000006ff */
[----:B0-----:R-:W-:-:S06]  /*1a60*/  ULEA UR6, UR7, UR6, 0x18 ;  /* 0x0000000607067291 */ /* 0x001fcc000f8ec03f */
[----:B------:R-:W-:-:S04]  /*1a70*/  IMAD.U32 R6, RZ, RZ, UR6 ;  /* 0x00000006ff067e24 */ /* 0x000fc8000f8e00ff */
[----:B------:R-:W-:-:S04]  /*1a80*/  IMAD R5, R5, 0x8, R6 ;  /* 0x0000000805057824 */ /* 0x000fc800078e0206 */
[----:B------:R0:W1:Y:S01]  /*1a90*/  SYNCS.PHASECHK.TRANS64.TRYWAIT P1, [R5+URZ], R4 ;  /* 0x00000004050075a7 */ /* 0x000062000802017f */
[----:B------:R-:W-:Y:S05]  /*1aa0*/  @!P0 BRA `(.L_x_24) ;  /* 0x0000000000048947 */ /* 0x000fea0003800000 */
[----:B------:R-:W-:Y:S01]  /*1ab0*/  BPT.TRAP 0x1 ;  /* 0x000000040000795c */ /* 0x000fe20000300000 */
.L_x_24:
[----:B-1----:R-:W-:Y:S05]  /*1ac0*/  @P1 BRA `(.L_x_25) ;  /* 0x0000000000081947 */ /* 0x002fea0003800000 */
[----:B------:R-:W1:Y:S02]  /*1ad0*/  SYNCS.PHASECHK.TRANS64.TRYWAIT P1, [R5+URZ], R4 ;  /* 0x00000004050075a7 */ /* 0x000e64000802017f */
[----:B-1----:R-:W-:Y:S05]  /*1ae0*/  @!P1 BRA `(.L_x_26) ;  /* 0x0000005400449947 */ /* 0x002fea0003800000 */
.L_x_25:
[----:B------:R-:W-:Y:S01]  /*1af0*/  ULEA UR6, UR5, UR4, 0x8 ;  /* 0x0000000405067291 */ /* 0x000fe2000f8e403f */
[----:B------:R-:W-:Y:S01]  /*1b00*/  WARPGROUP.ARRIVE ;  /* 0x00000000000079c5 */ /* 0x000fe20000000000 */
[----:B------:R-:W-:Y:S01]  /*1b10*/  ULEA UR7, UR5, UR45, 0xa ;  /* 0x0000002d05077291 */ /* 0x000fe2000f8e503f */
[----:B------:R-:W-:Y:S01]  /*1b20*/  UMOV UR11, 0x80000020 ;  /* 0x80000020000b7882 */ /* 0x000fe20000000000 */
[----:B------:R-:W-:Y:S02]  /*1b30*/  UMOV UR9, 0x80000020 ;  /* 0x8000002000097882 */ /* 0x000fe40000000000 */
[----:B------:R-:W-:Y:S01]  /*1b40*/  UIADD3 UR12, UR7, 0x200, URZ ;  /* 0x00000200070c7890 */ /* 0x000fe2000fffe03f */
[----:B------:R-:W-:Y:S02]  /*1b50*/  UMOV UR10, UR6 ;  /* 0x00000006000a7c82 */ /* 0x000fe40008000000 */
[----:B------:R-:W-:Y:S02]  /*1b60*/  UMOV UR8, UR7 ;  /* 0x0000000700087c82 */ /* 0x000fe40008000000 */
[----:B------:R-:W-:Y:S01]  /*1b70*/  IGMMA.64x64x32.S8.S8 R56, gdesc[UR8], R56, gsb0 ;  /* 0x01e00000083879f1 */ /* 0x000fe20008041038 */
[----:B------:R-:W-:Y:S01]  /*1b80*/  UMOV UR9, 0x80000020 ;  /* 0x8000002000097882 */ /* 0x000fe20000000000 */
[----:B------:R-:W-:Y:S01]  /*1b90*/  UMOV UR8, UR12 ;  /* 0x0000000c00087c82 */ /* 0x000fe20008000000 */
[----:B------:R-:W-:-:S02]  /*1ba0*/  WARPGROUP.DEPBAR.LE gsb0, 0x0 ;  /* 0x00008000000079c5 */ /* 0x000fc40000010000 */
[----:B------:R-:W-:-:S06]  /*1bb0*/  WARPGROUP.ARRIVE ;  /* 0x00000000000079c5 */ /* 0x000fcc0000000000 */
[----:B------:R-:W-:Y:S01]  /*1bc0*/  IGMMA.64x64x32.S8.S8 R24, gdesc[UR8], R24, gsb0 ;  /* 0x01e00000081879f1 */ /* 0x000fe20008041018 */
        /* <DEDUP_REMOVED lines=15> */
[----:B------:R-:W-:Y:S01]  /*1cc0*/  BPT.TRAP 0x1 ;  /* 0x000000040000795c */ /* 0x000fe20000300000 */
.L_x_27:
[----:B------:R-:W-:-:S13]  /*1cd0*/  ISETP.NE.AND P1, PT, R22, RZ, PT ;  /* 0x000000ff1600720c */ /* 0x000fda0003f25270 */
[----:B01----:R-:W-:-:S04]  /*1ce0*/  @P1 IMAD R4, R3, 0x8, R6 ;  /* 0x0000000803041824 */ /* 0x003fc800078e0206 */
[----:B------:R-:W-:-:S05]  /*1cf0*/  @P1 VIADD R4, R4, 0x18 ;  /* 0x0000001804041836 */ /* 0x000fca0000000000 */
[----:B------:R-:W-:-:S04]  /*1d00*/  @P1 PRMT R4, R19, 0x654, R4 ;  /* 0x0000065413041816 */ /* 0x000fc80000000004 */
[----:B------:R0:W-:Y:S01]  /*1d10*/  @P1 SYNCS.ARRIVE.TRANS64.RED.A1T0 RZ, [R4+URZ], RZ ;  /* 0x000000ff04ff19a7 */ /* 0x0001e2000810043f */
[----:B------:R-:W-:-:S13]  /*1d20*/  ISETP.GT.U32.AND P1, PT, R18, 0x1, PT ;  /* 0x000000011200780c */ /* 0x000fda0003f24070 */
[----:B0-----:R-:W-:Y:S05]  /*1d30*/  @P1 BRA `(.L_x_28) ;  /* 0x0000000000041947 */ /* 0x001fea0003800000 */
[----:B------:R-:W-:Y:S01]  /*1d40*/  BPT.TRAP 0x1 ;  /* 0x000000040000795c */ /* 0x000fe20000300000 */
.L_x_28:
[----:B------:R-:W-:Y:S01]  /*1d50*/  UIADD3 UR5, UR5, 0x1, URZ ;  /* 0x0000000105057890 */ /* 0x000fe2000fffe03f */
[C---:B------:R-:W-:Y:S01]  /*1d60*/  ISETP.GT.AND P2, PT, R0.reuse, 0x1, PT ;  /* 0x000000010000780c */ /* 0x040fe20003f44270 */
[----:B------:R-:W-:Y:S02]  /*1d70*/  VIADD R3, R3, 0x1 ;  /* 0x0000000103037836 */ /* 0x000fe40000000000 */
[----:B------:R-:W-:Y:S01]  /*1d80*/  UISETP.NE.AND UP0, UPT, UR5, 0x3, UPT ;  /* 0x000000030500788c */ /* 0x000fe2000bf05270 */
[----:B------:R-:W-:Y:S02]  /*1d90*/  VIADD R0, R0, 0xffffffff ;  /* 0xffffffff00007836 */ /* 0x000fe40000000000 */
[C---:B------:R-:W-:Y:S01]  /*1da0*/  ISETP.NE.AND P1, PT, R3.reuse, 0x3, PT ;  /* 0x000000030300780c */ /* 0x040fe20003f25270 */
[----:B------:R-:W-:Y:S02]  /*1db0*/  USEL UR6, URZ, 0x1, UP0 ;  /* 0x000000013f067887 */ /* 0x000fe40008000000 */
[----:B------:R-:W-:Y:S01]  /*1dc0*/  USEL UR5, UR5, URZ, UP0 ;  /* 0x0000003f05057287 */ /* 0x000fe20008000000 */
[----:B------:R-:W-:-:S03]  /*1dd0*/  SEL R3, R3, RZ, P1 ;  /* 0x000000ff03037207 */ /* 0x000fc60000800000 */
[----:B------:R-:W-:Y:S01]  /*1de0*/  LOP3.LUT R7, R7, UR6, RZ, 0x3c, !PT ;  /* 0x0000000607077c12 */ /* 0x000fe2000f8e3cff */
[----:B------:R-:W-:Y:S07]  /*1df0*/  @P2 BRA `(.L_x_29) ;  /* 0xfffffffc00002947 */ /* 0x000fee000383ffff */
.L_x_22:
[----:B01----:R-:W0:Y:S02]  /*1e00*/  LDC R0, c[0x0][0x28c] ;  /* 0x0000a300ff007b82 */ /* 0x003e240000000800 */
[----:B0-----:R-:W-:-:S13]  /*1e10*/  ISETP.GE.AND P1, PT, R0, 0x1, PT ;  /* 0x000000010000780c */ /* 0x001fda0003f26270 */
[----:B------:R-:W-:Y:S05]  /*1e20*/  @!P1 BRA `(.L_x_30) ;  /* 0x0000000000449947 */ /* 0x000fea0003800000 */
[----:B------:R-:W-:Y:S05]  /*1e30*/  @!P0 BRA `(.L_x_31) ;  /* 0x0000000000048947 */ /* 0x000fea0003800000 */
[----:B------:R-:W-:Y:S01]  /*1e40*/  BPT.TRAP 0x1 ;  /* 0x000000040000795c */ /* 0x000fe20000300000 */
.L_x_31:
[----:B------:R-:W-:-:S13]  /*1e50*/  ISETP.NE.AND P0, PT, R22, RZ, PT ;  /* 0x000000ff1600720c */ /* 0x000fda0003f05270 */
[----:B------:R-:W-:-:S05]  /*1e60*/  VOTEU.ANY UP0, P0 ;  /* 0x00000000003f7886 */ /* 0x000fca0000000100 */
[----:B------:R-:W-:-:S06]  /*1e70*/  @UP0 UIADD3 UR4, UR44, UR41, URZ ;  /* 0x000000292c040290 */ /* 0x000fcc000fffe03f */
[----:B------:R-:W-:Y:S02]  /*1e80*/  IMAD.U32 R4, RZ, RZ, UR4 ;  /* 0x00000004ff047e24 */ /* 0x000fe4000f8e00ff */
[----:B------:R-:W-:Y:S02]  /*1e90*/  IMAD.U32 R3, RZ, RZ, UR4 ;  /* 0x00000004ff037e24 */ /* 0x000fe4000f8e00ff */
[----:B------:R-:W-:-:S05]  /*1ea0*/  @P0 IMAD.WIDE.U32 R4, R4, -0x55555555, RZ ;  /* 0xaaaaaaab04040825 */ /* 0x000fca00078e00ff */
[----:B------:R-:W-:-:S05]  /*1eb0*/  @P0 SHF.R.U32.HI R0, RZ, 0x1, R5 ;  /* 0x00000001ff000819 */ /* 0x000fca0000011605 */
[----:B------:R-:W-:-:S04]  /*1ec0*/  @P0 IMAD R0, R0, -0x3, R3 ;  /* 0xfffffffd00000824 */ /* 0x000fc800078e0203 */
[----:B------:R-:W-:-:S04]  /*1ed0*/  @P0 IMAD R0, R0, 0x8, R6 ;  /* 0x0000000800000824 */ /* 0x000fc800078e0206 */
[----:B------:R-:W-:-:S05]  /*1ee0*/  @P0 VIADD R0, R0, 0x18 ;  /* 0x0000001800000836 */ /* 0x000fca0000000000 */
[----:B------:R-:W-:-:S04]  /*1ef0*/  @P0 PRMT R0, R19, 0x654, R0 ;  /* 0x0000065413000816 */ /* 0x000fc80000000000 */
[----:B------:R0:W-:Y:S01]  /*1f00*/  @P0 SYNCS.ARRIVE.TRANS64.RED.A1T0 RZ, [R0+URZ], RZ ;  /* 0x000000ff00ff09a7 */ /* 0x0001e2000810043f */
[----:B------:R-:W-:-:S13]  /*1f10*/  ISETP.GT.U32.AND P0, PT, R18, 0x1, PT ;  /* 0x000000011200780c */ /* 0x000fda0003f04070 */
[----:B0-----:R-:W-:Y:S05]  /*1f20*/  @P0 BRA `(.L_x_30) ;  /* 0x0000000000040947 */ /* 0x001fea0003800000 */
[----:B------:R-:W-:Y:S01]  /*1f30*/  BPT.TRAP 0x1 ;  /* 0x000000040000795c */ /* 0x000fe20000300000 */
.L_x_30:
[----:B------:R-:W-:Y:S01]  /*1f40*/  IMAD.SHL.U32 R3, R100, 0x40, RZ ;  /* 0x0000004064037824 */ /* 0x000fe200078e00ff */
[----:B------:R-:W-:Y:S01]  /*1f50*/  UIADD3 UR41, UR43, UR41, URZ ;  /* 0x000000292b297290 */ /* 0x000fe2000fffe03f */
[----:B------:R-:W-:Y:S01]  /*1f60*/  IMAD.SHL.U32 R12, R99, 0x100, RZ ;  /* 0x00000100630c7824 */ /* 0x000fe200078e00ff */
[----:B------:R-:W-:Y:S01]  /*1f70*/  ULDC UR7, c[0x0][0x288] ;  /* 0x0000a20000077ab9 */ /* 0x000fe20000000800 */
[----:B------:R-:W-:Y:S01]  /*1f80*/  ULDC UR10, c[0x0][0x284] ;  /* 0x0000a100000a7ab9 */ /* 0x000fe20000000800 */
[----:B------:R-:W-:Y:S01]  /*1f90*/  UISETP.GT.U32.AND UP0, UPT, UR41, 0x2, UPT ;  /* 0x000000022900788c */ /* 0x000fe2000bf04070 */
[C---:B------:R-:W-:Y:S01]  /*1fa0*/  ISETP.GE.AND P0, PT, R3.reuse, UR7, PT ;  /* 0x0000000703007c0c */ /* 0x040fe2000bf06270 */
[----:B------:R-:W-:Y:S01]  /*1fb0*/  UISETP.GE.U32.AND UP1, UPT, UR43, 0x3, UPT ;  /* 0x000000032b00788c */ /* 0x000fe2000bf26070 */
[----:B------:R-:W-:Y:S01]  /*1fc0*/  SHF.R.S32.HI R104, RZ, 0x1f, R23 ;  /* 0x0000001fff687819 */ /* 0x000fe20000011417 */
[----:B------:R-:W-:Y:S01]  /*1fd0*/  UISETP.LT.U32.AND UP0, UPT, UR43, 0x3, UP0 ;  /* 0x000000032b00788c */ /* 0x000fe20008701070 */
[----:B------:R-:W-:Y:S01]  /*1fe0*/  ISETP.GE.OR P0, PT, R12, UR10, P0 ;  /* 0x0000000a0c007c0c */ /* 0x000fe20008706670 */
[----:B------:R-:W-:Y:S01]  /*1ff0*/  UIMAD.WIDE.U32 UR4, UR41, -0x55555555, URZ ;  /* 0xaaaaaaab290478a5 */ /* 0x000fe2000f8e003f */
[----:B------:R-:W-:Y:S01]  /*2000*/  LOP3.LUT R20, R3, 0x6, R94, 0xf8, !PT ;  /* 0x0000000603147812 */ /* 0x000fe200078ef85e */
[----:B------:R-:W-:Y:S01]  /*2010*/  USEL UR6, URZ, 0x1, !UP0 ;  /* 0x000000013f067887 */ /* 0x000fe2000c000000 */
[----:B------:R-:W-:-:S02]  /*2020*/  ULDC.64 UR8, c[0x0][0x5d0] ;  /* 0x0001740000087ab9 */ /* 0x000fc40000000a00 */
[----:B------:R-:W-:Y:S01]  /*2030*/  SHF.R.S32.HI R21, RZ, 0x1f, R20 ;  /* 0x0000001fff157819 */ /* 0x000fe20000011414 */
[----:B------:R-:W-:Y:S01]  /*2040*/  IMAD R0, R104, UR8, RZ ;  /* 0x0000000868007c24 */ /* 0x000fe2000f8e02ff */
[----:B------:R-:W-:Y:S02]  /*2050*/  USHF.R.U32.HI UR4, URZ, 0x1, UR5 ;  /* 0x000000013f047899 */ /* 0x000fe40008011605 */
[----:B------:R-:W-:Y:S01]  /*2060*/  ULOP3.LUT UR40, UR40, UR6, URZ, 0x3c, !UPT ;  /* 0x0000000628287292 */ /* 0x000fe2000f8e3c3f */
[C---:B------:R-:W-:Y:S01]  /*2070*/  IMAD R7, R23.reuse, UR9, R0 ;  /* 0x0000000917077c24 */ /* 0x040fe2000f8e0200 */
[----:B------:R-:W-:Y:S01]  /*2080*/  UIMAD UR41, UR4, -0x3, UR41 ;  /* 0xfffffffd042978a4 */ /* 0x000fe2000f8e0229 */
[----:B------:R-:W-:Y:S01]  /*2090*/  IMAD.WIDE.U32 R4, R23, UR8, R20 ;  /* 0x0000000817047c25 */ /* 0x000fe2000f8e0014 */
[----:B------:R-:W-:-:S03]  /*20a0*/  @UP1 ULOP3.LUT UR40, UR40, 0x1, UR4, 0x78, !UPT ;  /* 0x0000000128281892 */ /* 0x000fc6000f8e7804 */
[----:B------:R-:W-:Y:S02]  /*20b0*/  IMAD.IADD R5, R5, 0x1, R7 ;  /* 0x0000000105057824 */ /* 0x000fe400078e0207 */
[----:B------:R-:W-:Y:S01]  /*20c0*/  IMAD.MOV.U32 R0, RZ, RZ, -0x1 ;  /* 0xffffffffff007424 */ /* 0x000fe200078e00ff */
[----:B------:R-:W-:Y:S06]  /*20d0*/  @P0 BRA `(.L_x_32) ;  /* 0x0000003400000947 */ /* 0x000fec0003800000 */
[----:B------:R-:W0:Y:S01]  /*20e0*/  LDC.64 R100, c[0x0][0x5c8] ;  /* 0x00017200ff647b82 */ /* 0x000e220000000a00 */
[----:B------:R-:W-:Y:S01]  /*20f0*/  IMAD.WIDE R10, R99, 0x100, R88 ;  /* 0x00000100630a7825 */ /* 0x000fe200078e0258 */
[----:B------:R-:W-:Y:S01]  /*2100*/  ULDC.64 UR4, c[0x0][0x5c0] ;  /* 0x0001700000047ab9 */ /* 0x000fe20000000a00 */
[----:B------:R-:W-:Y:S02]  /*2110*/  BSSY B0, `(.L_x_32) ;  /* 0x000033c000007945 */ /* 0x000fe40003800000 */
[----:B------:R-:W-:Y:S02]  /*2120*/  IMAD.IADD R99, R97, 0x1, -R12 ;  /* 0x0000000161637824 */ /* 0x000fe400078e0a0c */
[----:B------:R-:W-:Y:S02]  /*2130*/  IMAD.IADD R3, R92, 0x1, -R3 ;  /* 0x000000015c037824 */ /* 0x000fe400078e0a03 */
[-C--:B0-----:R-:W-:Y:S01]  /*2140*/  IMAD R6, R11, R100.reuse, RZ ;  /* 0x000000640b067224 */ /* 0x081fe200078e02ff */
[----:B------:R-:W-:Y:S01]  /*2150*/  SHF.L.U64.HI R13, R100, 0x7, R101 ;  /* 0x00000007640d7819 */ /* 0x000fe20000010265 */
[----:B------:R-:W-:-:S04]  /*2160*/  IMAD.WIDE.U32 R4, R10, R100, R4 ;  /* 0x000000640a047225 */ /* 0x000fc800078e0004 */
[----:B------:R-:W-:Y:S01]  /*2170*/  IMAD R7, R10, R101, R6 ;  /* 0x000000650a077224 */ /* 0x000fe200078e0206 */
[----:B------:R-:W-:Y:S01]  /*2180*/  IADD3 R14, P0, R4, UR4, RZ ;  /* 0x00000004040e7c10 */ /* 0x000fe2000ff1e0ff */
[C---:B------:R-:W-:Y:S02]  /*2190*/  IMAD.SHL.U32 R9, R100.reuse, 0x80, RZ ;  /* 0x0000008064097824 */ /* 0x040fe400078e00ff */
[----:B------:R-:W-:Y:S01]  /*21a0*/  IMAD.IADD R7, R5, 0x1, R7 ;  /* 0x0000000105077824 */ /* 0x000fe200078e0207 */
[-C--:B------:R-:W-:Y:S02]  /*21b0*/  LEA R4, P1, R100, R14.reuse, 0x3 ;  /* 0x0000000e64047211 */ /* 0x080fe400078218ff */
[----:B------:R-:W-:Y:S02]  /*21c0*/  IADD3 R6, P2, R9, R14, RZ ;  /* 0x0000000e09067210 */ /* 0x000fe40007f5e0ff */
[----:B------:R-:W-:Y:S02]  /*21d0*/  IADD3.X R15, R7, UR5, RZ, P0, !PT ;  /* 0x00000005070f7c10 */ /* 0x000fe400087fe4ff */
[----:B-----5:R-:W-:-:S02]  /*21e0*/  ISETP.NE.AND P0, PT, R91, RZ, PT ;  /* 0x000000ff5b00720c */ /* 0x020fc40003f05270 */
[----:B------:R-:W-:Y:S01]  /*21f0*/  LEA.HI.X R5, R100, R15, R101, 0x3, P1 ;  /* 0x0000000f64057211 */ /* 0x000fe200008f1c65 */
[----:B------:R-:W-:Y:S01]  /*2200*/  IMAD.X R7, R13, 0x1, R15, P2 ;  /* 0x000000010d077824 */ /* 0x000fe200010e060f */
[----:B------:R-:W-:-:S05]  /*2210*/  IADD3 R8, P1, R9, R4, RZ ;  /* 0x0000000409087210 */ /* 0x000fca0007f3e0ff */
[----:B------:R-:W-:-:S04]  /*2220*/  IMAD.X R9, R13, 0x1, R5, P1 ;  /* 0x000000010d097824 */ /* 0x000fc800008e0605 */
[----:B------:R-:W-:Y:S05]  /*2230*/  @!P0 BRA `(.L_x_33) ;  /* 0x0000002400948947 */ /* 0x000fea0003800000 */
[----:B------:R-:W0:Y:S01]  /*2240*/  LDC.64 R102, c[0x0][0x5b0] ;  /* 0x00016c00ff667b82 */ /* 0x000e220000000a00 */
[----:B------:R-:W-:Y:S01]  /*2250*/  ULDC.64 UR4, c[0x0][0x5b8] ;  /* 0x00016e0000047ab9 */ /* 0x000fe20000000a00 */
[----:B------:R-:W-:Y:S01]  /*2260*/  ISETP.GE.AND P0, PT, R99, 0x1, PT ;  /* 0x000000016300780c */ /* 0x000fe20003f06270 */
[----:B------:R-:W-:Y:S01]  /*2270*/  IMAD R100, R104, UR4, RZ ;  /* 0x0000000468647c24 */ /* 0x000fe2000f8e02ff */
[----:B------:R-:W-:Y:S01]  /*2280*/  BSSY B1, `(.L_x_34) ;  /* 0x0000010000017945 */ /* 0x000fe20003800000 */
[----:B------:R-:W-:Y:S01]  /*2290*/  IMAD.WIDE.U32 R20, R23, UR4, R20 ;  /* 0x0000000417147c25 */ /* 0x000fe2000f8e0014 */
[----:B------:R-:W-:Y:S02]  /*22a0*/  ISETP.LT.OR P3, PT, R3, 0x1, !P0 ;  /* 0x000000010300780c */ /* 0x000fe40004761670 */
[----:B------:R-:W1:Y:S01]  /*22b0*/  LDC.64 R12, c[0x0][0x5a8] ;  /* 0x00016a00ff0c7b82 */ /* 0x000e620000000a00 */
[----:B------:R-:W-:Y:S02]  /*22c0*/  IMAD R23, R23, UR5, R100 ;  /* 0x0000000517177c24 */ /* 0x000fe4000f8e0264 */
[----:B------:R-:W-:-:S02]  /*22d0*/  IMAD.MOV.U32 R100, RZ, RZ, R20 ;  /* 0x000000ffff647224 */ /* 0x000fc400078e0014 */
[----:B------:R-:W-:Y:S02]  /*22e0*/  IMAD.IADD R101, R21, 0x1, R23 ;  /* 0x0000000115657824 */ /* 0x000fe400078e0217 */
[-C--:B0-----:R-:W-:Y:S01]  /*22f0*/  IMAD R23, R11, R102.reuse, RZ ;  /* 0x000000660b177224 */ /* 0x081fe200078e02ff */
[----:B------:R-:W-:Y:S01]  /*2300*/  SHF.L.U64.HI R107, R102, 0x3, R103 ;  /* 0x00000003666b7819 */ /* 0x000fe20000010267 */
[----:B------:R-:W-:-:S04]  /*2310*/  IMAD.WIDE.U32 R104, R10, R102, R100 ;  /* 0x000000660a687225 */ /* 0x000fc800078e0064 */
[----:B------:R-:W-:Y:S01]  /*2320*/  IMAD R111, R10, R103, R23 ;  /* 0x000000670a6f7224 */ /* 0x000fe200078e0217 */
[----:B-1----:R-:W-:Y:S01]  /*2330*/  IADD3 R104, P1, R104, R12, RZ ;  /* 0x0000000c68687210 */ /* 0x002fe20007f3e0ff */
[----:B------:R-:W-:-:S03]  /*2340*/  IMAD.SHL.U32 R106, R102, 0x8, RZ ;  /* 0x00000008666a7824 */ /* 0x000fc600078e00ff */
[----:B------:R-:W-:Y:S01]  /*2350*/  IADD3.X R105, R13, R105, R111, P1, !PT ;  /* 0x000000690d697210 */ /* 0x000fe20000ffe46f */
[----:B------:R-:W-:Y:S08]  /*2360*/  @P3 BRA `(.L_x_35) ;  /* 0x0000000000043947 */ /* 0x000ff00003800000 */
[----:B------:R0:W5:Y:S02]  /*2370*/  LDG.E.U8 R98, desc[UR38][R104.64] ;  /* 0x0000002668627981 */ /* 0x000164000c1e1100 */
.L_x_35:
[----:B------:R-:W-:Y:S05]  /*2380*/  BSYNC B1 ;  /* 0x0000000000017941 */ /* 0x000fea0003800000 */
.L_x_34:
[----:B-----5:R-:W-:Y:S01]  /*2390*/  LOP3.LUT R23, R98, 0xffff, RZ, 0xc0, !PT ;  /* 0x0000ffff62177812 */ /* 0x020fe200078ec0ff */
[----:B------:R-:W-:Y:S01]  /*23a0*/  IMAD.WIDE.U32 R108, R10, R102, R106 ;  /* 0x000000660a6c7225 */ /* 0x000fe200078e006a */
[----:B------:R-:W-:Y:S01]  /*23b0*/  ISETP.LT.OR P4, PT, R3, 0x2, !P0 ;  /* 0x000000020300780c */ /* 0x000fe20004781670 */
[----:B------:R-:W-:Y:S01]  /*23c0*/  BSSY B1, `(.L_x_36) ;  /* 0x000000e000017945 */ /* 0x000fe20003800000 */
[----:B------:R-:W-:Y:S01]  /*23d0*/  PRMT R110, R23, 0x8880, RZ ;  /* 0x00008880176e7816 */ /* 0x000fe200000000ff */
[----:B------:R-:W-:Y:S01]  /*23e0*/  IMAD.IADD R109, R111, 0x1, R109 ;  /* 0x000000016f6d7824 */ /* 0x000fe200078e026d */
[----:B------:R-:W-:Y:S02]  /*23f0*/  IADD3 R108, P2, P5, R20, R12, R108 ;  /* 0x0000000c146c7210 */ /* 0x000fe40007d5e06c */
[----:B------:R-:W-:Y:S01]  /*2400*/  ISETP.GE.AND P1, PT, R99, 0x9, PT ;  /* 0x000000096300780c */ /* 0x000fe20003f26270 */
[----:B------:R-:W-:Y:S01]  /*2410*/  IMAD R23, R110, R91, RZ ;  /* 0x0000005b6e177224 */ /* 0x000fe200078e02ff */
[----:B------:R-:W-:-:S02]  /*2420*/  IADD3.X R109, R101, R13, R109, P2, P5 ;  /* 0x0000000d656d7210 */ /* 0x000fc400017ea46d */
[----:B------:R-:W-:Y:S01]  /*2430*/  ISETP.LT.OR P2, PT, R3, 0x1, !P1 ;  /* 0x000000010300780c */ /* 0x000fe20004f41670 */
[----:B------:R-:W-:-:S05]  /*2440*/  @!P3 IMAD R111, R56, R90, R23 ;  /* 0x0000005a386fb224 */ /* 0x000fca00078e0217 */
[----:B------:R1:W-:Y:S01]  /*2450*/  @!P3 STG.E.U8 desc[UR38][R14.64], R111 ;  /* 0x0000006f0e00b986 */ /* 0x0003e2000c101126 */
[----:B------:R-:W-:Y:S06]  /*2460*/  @P4 BRA `(.L_x_37) ;  /* 0x00000000000c4947 */ /* 0x000fec0003800000 */
[----:B------:R-:W2:Y:S02]  /*2470*/  LDG.E.U8 R98, desc[UR38][R104.64+0x1] ;  /* 0x0000012668627981 */ /* 0x000ea4000c1e1100 */
[----:B--2---:R-:W-:-:S05]  /*2480*/  PRMT R56, R98, 0x8880, RZ ;  /* 0x0000888062387816 */ /* 0x004fca00000000ff */
[----:B------:R-:W-:-:S07]  /*2490*/  IMAD R23, R56, R91, RZ ;  /* 0x0000005b38177224 */ /* 0x000fce00078e02ff */
.L_x_37:
[----:B------:R-:W-:Y:S05]  /*24a0*/  BSYNC B1 ;  /* 0x0000000000017941 */ /* 0x000fea0003800000 */
.L_x_36:
[----:B------:R-:W-:Y:S01]  /*24b0*/  @!P4 IMAD R57, R57, R90, R23 ;  /* 0x0000005a3939c224 */ /* 0x000fe200078e0217 */
[----:B------:R-:W-:Y:S04]  /*24c0*/  BSSY B1, `(.L_x_38) ;  /* 0x0000006000017945 */ /* 0x000fe80003800000 */
[----:B------:R2:W-:Y:S01]  /*24d0*/  @!P4 STG.E.U8 desc[UR38][R14.64+0x1], R57 ;  /* 0x000001390e00c986 */ /* 0x0005e2000c101126 */
[----:B------:R-:W-:Y:S05]  /*24e0*/  @P2 BRA `(.L_x_39) ;  /* 0x00000000000c2947 */ /* 0x000fea0003800000 */
[----:B------:R-:W3:Y:S02]  /*24f0*/  LDG.E.U8 R98, desc[UR38][R108.64] ;  /* 0x000000266c627981 */ /* 0x000ee4000c1e1100 */
[----:B---3--:R-:W-:-:S05]  /*2500*/  PRMT R56, R98, 0x8880, RZ ;  /* 0x0000888062387816 */ /* 0x008fca00000000ff */
[----:B------:R-:W-:-:S07]  /*2510*/  IMAD R23, R56, R91, RZ ;  /* 0x0000005b38177224 */ /* 0x000fce00078e02ff */
.L_x_39:
[----:B------:R-:W-:Y:S05]  /*2520*/  BSYNC B1 ;  /* 0x0000000000017941 */ /* 0x000fea0003800000 */
.L_x_38:
[C---:B------:R-:W-:Y:S01]  /*2530*/  ISETP.LT.OR P4, PT, R3.reuse, 0x2, !P1 ;  /* 0x000000020300780c */ /* 0x040fe20004f81670 */
[----:B--2---:R-:W-:Y:S01]  /*2540*/  @!P2 IMAD R57, R58, R90, R23 ;  /* 0x0000005a3a39a224 */ /* 0x004fe200078e0217 */
[----:B------:R-:W-:Y:S01]  /*2550*/  BSSY B1, `(.L_x_40) ;  /* 0x0000009000017945 */ /* 0x000fe20003800000 */
[C---:B------:R-:W-:Y:S02]  /*2560*/  ISETP.LT.OR P3, PT, R3.reuse, 0x9, !P0 ;  /* 0x000000090300780c */ /* 0x040fe40004761670 */
[C---:B------:R-:W-:Y:S01]  /*2570*/  ISETP.LT.OR P5, PT, R3.reuse, 0xa, !P0 ;  /* 0x0000000a0300780c */ /* 0x040fe200047a1670 */
[----:B------:R2:W-:Y:S01]  /*2580*/  @!P2 STG.E.U8 desc[UR38][R4.64], R57 ;  /* 0x000000390400a986 */ /* 0x0005e2000c101126 */
[----:B------:R-:W-:-:S06]  /*2590*/  ISETP.LT.OR P2, PT, R3, 0x9, !P1 ;  /* 0x000000090300780c */ /* 0x000fcc0004f41670 */
[----:B------:R-:W-:Y:S07]  /*25a0*/  @P4 BRA `(.L_x_41) ;  /* 0x00000000000c4947 */ /* 0x000fee0003800000 */
[----:B------:R-:W3:Y:S02]  /*25b0*/  LDG.E.U8 R98, desc[UR38][R108.64+0x1] ;  /* 0x000001266c627981 */ /* 0x000ee4000c1e1100 */
[----:B---3--:R-:W-:-:S05]  /*25c0*/  PRMT R56, R98, 0x8880, RZ ;  /* 0x0000888062387816 */ /* 0x008fca00000000ff */
[----:B------:R-:W-:-:S07]  /*25d0*/  IMAD R23, R56, R91, RZ ;  /* 0x0000005b38177224 */ /* 0x000fce00078e02ff */
.L_x_41:
[----:B------:R-:W-:Y:S05]  /*25e0*/  BSYNC B1 ;  /* 0x0000000000017941 */ /* 0x000fea0003800000 */
.L_x_40:
[----:B------:R-:W-:Y:S01]  /*25f0*/  @!P4 IMAD R59, R59, R90, R23 ;  /* 0x0000005a3b3bc224 */ /* 0x000fe200078e0217 */
[----:B------:R-:W-:Y:S04]  /*2600*/  BSSY B1, `(.L_x_42) ;  /* 0x0000006000017945 */ /* 0x000fe80003800000 */
[----:B------:R3:W-:Y:S01]  /*2610*/  @!P4 STG.E.U8 desc[UR38][R4.64+0x1], R59 ;  /* 0x0000013b0400c986 */ /* 0x0007e2000c101126 */
[----:B------:R-:W-:Y:S05]  /*2620*/  @P3 BRA `(.L_x_43) ;  /* 0x00000000000c3947 */ /* 0x000fea0003800000 */
[----:B------:R-:W4:Y:S02]  /*2630*/  LDG.E.U8 R98, desc[UR38][R104.64+0x8] ;  /* 0x0000082668627981 */ /* 0x000f24000c1e1100 */
[----:B----4-:R-:W-:-:S05]  /*2640*/  PRMT R56, R98, 0x8880, RZ ;  /* 0x0000888062387816 */ /* 0x010fca00000000ff */
[----:B------:R-:W-:-:S07]  /*2650*/  IMAD R23, R56, R91, RZ ;  /* 0x0000005b38177224 */ /* 0x000fce00078e02ff */
.L_x_43:
[----:B------:R-:W-:Y:S05]  /*2660*/  BSYNC B1 ;  /* 0x0000000000017941 */ /* 0x000fea0003800000 */
.L_x_42:
[----:B--2---:R-:W-:Y:S01]  /*2670*/  @!P3 IMAD R57, R60, R90, R23 ;  /* 0x0000005a3c39b224 */ /* 0x004fe200078e0217 */
[----:B------:R-:W-:Y:S04]  /*2680*/  BSSY B1, `(.L_x_44) ;  /* 0x0000006000017945 */ /* 0x000fe80003800000 */
[----:B------:R2:W-:Y:S01]  /*2690*/  @!P3 STG.E.U8 desc[UR38][R14.64+0x8], R57 ;  /* 0x000008390e00b986 */ /* 0x0005e2000c101126 */
[----:B------:R-:W-:Y:S05]  /*26a0*/  @P5 BRA `(.L_x_45) ;  /* 0x00000000000c5947 */ /* 0x000fea0003800000 */
[----:B------:R-:W4:Y:S02]  /*26b0*/  LDG.E.U8 R98, desc[UR38][R104.64+0x9] ;  /* 0x0000092668627981 */ /* 0x000f24000c1e1100 */
[----:B----4-:R-:W-:-:S05]  /*26c0*/  PRMT R56, R98, 0x8880, RZ ;  /* 0x0000888062387816 */ /* 0x010fca00000000ff */
[----:B------:R-:W-:-:S07]  /*26d0*/  IMAD R23, R56, R91, RZ ;  /* 0x0000005b38177224 */ /* 0x000fce00078e02ff */
.L_x_45:
[----:B------:R-:W-:Y:S05]  /*26e0*/  BSYNC B1 ;  /* 0x0000000000017941 */ /* 0x000fea0003800000 */
.L_x_44:
[----:B------:R-:W-:Y:S01]  /*26f0*/  @!P5 IMAD R61, R61, R90, R23 ;  /* 0x0000005a3d3dd224 */ /* 0x000fe200078e0217 */
[----:B------:R-:W-:Y:S04]  /*2700*/  BSSY B1, `(.L_x_46) ;  /* 0x0000006000017945 */ /* 0x000fe80003800000 */
[----:B------:R4:W-:Y:S01]  /*2710*/  @!P5 STG.E.U8 desc[UR38][R14.64+0x9], R61 ;  /* 0x0000093d0e00d986 */ /* 0x0009e2000c101126 */
[----:B------:R-:W-:Y:S05]  /*2720*/  @P2 BRA `(.L_x_47) ;  /* 0x00000000000c2947 */ /* 0x000fea0003800000 */
[----:B------:R-:W5:Y:S02]  /*2730*/  LDG.E.U8 R98, desc[UR38][R108.64+0x8] ;  /* 0x000008266c627981 */ /* 0x000f64000c1e1100 */
[----:B-----5:R-:W-:-:S05]  /*2740*/  PRMT R56, R98, 0x8880, RZ ;  /* 0x0000888062387816 */ /* 0x020fca00000000ff */
[----:B------:R-:W-:-:S07]  /*2750*/  IMAD R23, R56, R91, RZ ;  /* 0x0000005b38177224 */ /* 0x000fce00078e02ff */
.L_x_47:
[----:B------:R-:W-:Y:S05]  /*2760*/  BSYNC B1 ;  /* 0x0000000000017941 */ /* 0x000fea0003800000 */
.L_x_46:
        /* <DEDUP_REMOVED lines=8> */
[----:B------:R-:W5:Y:S02]  /*27f0*/  LDG.E.U8 R98, desc[UR38][R108.64+0x9] ;  /* 0x000009266c627981 */ /* 0x000f64000c1e1100 */
[----:B-----5:R-:W-:-:S05]  /*2800*/  PRMT R56, R98, 0x8880, RZ ;  /* 0x0000888062387816 */ /* 0x020fca00000000ff */
[----:B------:R-:W-:-:S07]  /*2810*/  IMAD R23, R56, R91, RZ ;  /* 0x0000005b38177224 */ /* 0x000fce00078e02ff */
.L_x_49:
[----:B------:R-:W-:Y:S05]  /*2820*/  BSYNC B1 ;  /* 0x0000000000017941 */ /* 0x000fea0003800000 */
.L_x_48:
[----:B------:R-:W-:Y:S01]  /*2830*/  @!P4 IMAD R63, R63, R90, R23 ;  /* 0x0000005a3f3fc224 */ /* 0x000fe200078e0217 */
[----:B------:R-:W-:Y:S04]  /*2840*/  BSSY B1, `(.L_x_50) ;  /* 0x0000006000017945 */ /* 0x000fe80003800000 */
[----:B------:R0:W-:Y:S01]  /*2850*/  @!P4 STG.E.U8 desc[UR38][R4.64+0x9], R63 ;  /* 0x0000093f0400c986 */ /* 0x0001e2000c101126 */
[----:B------:R-:W-:Y:S05]  /*2860*/  @P3 BRA `(.L_x_51) ;  /* 0x00000000000c3947 */ /* 0x000fea0003800000 */
[----:B------:R-:W5:Y:S02]  /*2870*/  LDG.E.U8 R98, desc[UR38][R104.64+0x10] ;  /* 0x0000102668627981 */ /* 0x000f64000c1e1100 */
[----:B-----5:R-:W-:-:S05]  /*2880*/  PRMT R56, R98, 0x8880, RZ ;  /* 0x0000888062387816 */ /* 0x020fca00000000ff */
[----:B------:R-:W-:-:S07]  /*2890*/  IMAD R23, R56, R91, RZ ;  /* 0x0000005b38177224 */ /* 0x000fce00078e02ff */
.L_x_51:
[----:B------:R-:W-:Y:S05]  /*28a0*/  BSYNC B1 ;  /* 0x0000000000017941 */ /* 0x000fea0003800000 */
.L_x_50:
[----:B--2---:R-:W-:Y:S01]  /*28b0*/  @!P3 IMAD R57, R64, R90, R23 ;  /* 0x0000005a4039b224 */ /* 0x004fe200078e0217 */
[----:B------:R-:W-:Y:S04]  /*28c0*/  BSSY B1, `(.L_x_52) ;  /* 0x0000006000017945 */ /* 0x000fe80003800000 */
[----:B------:R2:W-:Y:S01]  /*28d0*/  @!P3 STG.E.U8 desc[UR38][R14.64+0x10], R57 ;  /* 0x000010390e00b986 */ /* 0x0005e2000c101126 */
[----:B------:R-:W-:Y:S05]  /*28e0*/  @P5 BRA `(.L_x_53) ;  /* 0x00000000000c5947 */ /* 0x000fea0003800000 */
[----:B------:R-:W5:Y:S02]  /*28f0*/  LDG.E.U8 R98, desc[UR38][R104.64+0x11] ;  /* 0x0000112668627981 */ /* 0x000f64000c1e1100 */
[----:B-----5:R-:W-:-:S05]  /*2900*/  PRMT R56, R98, 0x8880, RZ ;  /* 0x0000888062387816 */ /* 0x020fca00000000ff */
[----:B------:R-:W-:-:S07]  /*2910*/  IMAD R23, R56, R91, RZ ;  /* 0x0000005b38177224 */ /* 0x000fce00078e02ff */
.L_x_53:
[----:B------:R-:W-:Y:S05]  /*2920*/  BSYNC B1 ;  /* 0x0000000000017941 */ /* 0x000fea0003800000 */
.L_x_52:
[----:B------:R-:W-:Y:S01]  /*2930*/  @!P5 IMAD R65, R65, R90, R23 ;  /* 0x0000005a4141d224 */ /* 0x000fe200078e0217 */
[----:B------:R-:W-:Y:S04]  /*2940*/  BSSY B1, `(.L_x_54) ;  /* 0x0000006000017945 */ /* 0x000fe80003800000 */
[----:B------:R0:W-:Y:S01]  /*2950*/  @!P5 STG.E.U8 desc[UR38][R14.64+0x11], R65 ;  /* 0x000011410e00d986 */ /* 0x0001e2000c101126 */
[----:B------:R-:W-:Y:S05]  /*2960*/  @P2 BRA `(.L_x_55) ;  /* 0x00000000000c2947 */ /* 0x000fea0003800000 */
[----:B------:R-:W5:Y:S02]  /*2970*/  LDG.E.U8 R98, desc[UR38][R108.64+0x10] ;  /* 0x000010266c627981 */ /* 0x000f64000c1e1100 */
[----:B-----5:R-:W-:-:S05]  /*2980*/  PRMT R56, R98, 0x8880, RZ ;  /* 0x0000888062387816 */ /* 0x020fca00000000ff */
[----:B------:R-:W-:-:S07]  /*2990*/  IMAD R23, R56, R91, RZ ;  /* 0x0000005b38177224 */ /* 0x000fce00078e02ff */
.L_x_55:
[----:B------:R-:W-:Y:S05]  /*29a0*/  BSYNC B1 ;  /* 0x0000000000017941 */ /* 0x000fea0003800000 */
.L_x_54:
        /* <DEDUP_REMOVED lines=11> */
.L_x_57:
[----:B------:R-:W-:Y:S05]  /*2a60*/  BSYNC B1 ;  /* 0x0000000000017941 */ /* 0x000fea0003800000 */
.L_x_56:
[----:B------:R-:W-:Y:S01]  /*2a70*/  @!P4 IMAD R67, R67, R90, R23 ;  /* 0x0000005a4343c224 */ /* 0x000fe200078e0217 */
[----:B------:R-:W-:Y:S04]  /*2a80*/  BSSY B1, `(.L_x_58) ;  /* 0x0000006000017945 */ /* 0x000fe80003800000 */
[----:B------:R0:W-:Y:S01]  /*2a90*/  @!P4 STG.E.U8 desc[UR38][R4.64+0x11], R67 ;  /* 0x000011430400c986 */ /* 0x0001e2000c101126 */
[----:B------:R-:W-:Y:S05]  /*2aa0*/  @P3 BRA `(.L_x_59) ;  /* 0x00000000000c3947 */ /* 0x000fea0003800000 */
[----:B------:R-:W5:Y:S02]  /*2ab0*/  LDG.E.U8 R98, desc[UR38][R104.64+0x18] ;  /* 0x0000182668627981 */ /* 0x000f64000c1e1100 */
[----:B-----5:R-:W-:-:S05]  /*2ac0*/  PRMT R56, R98, 0x8880, RZ ;  /* 0x0000888062387816 */ /* 0x020fca00000000ff */
[----:B------:R-:W-:-:S07]  /*2ad0*/  IMAD R23, R56, R91, RZ ;  /* 0x0000005b38177224 */ /* 0x000fce00078e02ff */
.L_x_59:
[----:B------:R-:W-:Y:S05]  /*2ae0*/  BSYNC B1 ;  /* 0x0000000000017941 */ /* 0x000fea0003800000 */
.L_x_58:
[----:B--2---:R-:W-:Y:S01]  /*2af0*/  @!P3 IMAD R57, R68, R90, R23 ;  /* 0x0000005a4439b224 */ /* 0x004fe200078e0217 */
[----:B------:R-:W-:Y:S04]  /*2b00*/  BSSY B1, `(.L_x_60) ;  /* 0x0000006000017945 */ /* 0x000fe80003800000 */
[----:B------:R2:W-:Y:S01]  /*2b10*/  @!P3 STG.E.U8 desc[UR38][R14.64+0x18], R57 ;  /* 0x000018390e00b986 */ /* 0x0005e2000c101126 */
[----:B------:R-:W-:Y:S05]  /*2b20*/  @P5 BRA `(.L_x_61) ;  /* 0x00000000000c5947 */ /* 0x000fea0003800000 */
[----:B------:R-:W5:Y:S02]  /*2b30*/  LDG.E.U8 R98, desc[UR38][R104.64+0x19] ;  /* 0x0000192668627981 */ /* 0x000f64000c1e1100 */
[----:B-----5:R-:W-:-:S05]  /*2b40*/  PRMT R56, R98, 0x8880, RZ ;  /* 0x0000888062387816 */ /* 0x020fca00000000ff */
[----:B------:R-:W-:-:S07]  /*2b50*/  IMAD R23, R56, R91, RZ ;  /* 0x0000005b38177224 */ /* 0x000fce00078e02ff */
.L_x_61:
[----:B------:R-:W-:Y:S05]  /*2b60*/  BSYNC B1 ;  /* 0x0000000000017941 */ /* 0x000fea0003800000 */
.L_x_60:
[----:B------:R-:W-:Y:S01]  /*2b70*/  @!P5 IMAD R69, R69, R90, R23 ;  /* 0x0000005a4545d224 */ /* 0x000fe200078e0217 */
[----:B------:R-:W-:Y:S04]  /*2b80*/  BSSY B1, `(.L_x_62) ;  /* 0x0000006000017945 */ /* 0x000fe80003800000 */
[----:B------:R0:W-:Y:S01]  /*2b90*/  @!P5 STG.E.U8 desc[UR38][R14.64+0x19], R69 ;  /* 0x000019450e00d986 */ /* 0x0001e2000c101126 */
[----:B------:R-:W-:Y:S05]  /*2ba0*/  @P2 BRA `(.L_x_63) ;  /* 0x00000000000c2947 */ /* 0x000fea0003800000 */
[----:B------:R-:W5:Y:S02]  /*2bb0*/  LDG.E.U8 R98, desc[UR38][R108.64+0x18] ;  /* 0x000018266c627981 */ /* 0x000f64000c1e1100 */
[----:B-----5:R-:W-:-:S05]  /*2bc0*/  PRMT R56, R98, 0x8880, RZ ;  /* 0x0000888062387816 */ /* 0x020fca00000000ff */
[----:B------:R-:W-:-:S07]  /*2bd0*/  IMAD R23, R56, R91, RZ ;  /* 0x0000005b38177224 */ /* 0x000fce00078e02ff */
.L_x_63:
[----:B------:R-:W-:Y:S05]  /*2be0*/  BSYNC B1 ;  /* 0x0000000000017941 */ /* 0x000fea0003800000 */
.L_x_62:
        /* <DEDUP_REMOVED lines=11> */
.L_x_65:
[----:B------:R-:W-:Y:S05]  /*2ca0*/  BSYNC B1 ;  /* 0x0000000000017941 */ /* 0x000fea0003800000 */
.L_x_64:
[----:B------:R-:W-:Y:S01]  /*2cb0*/  @!P4 IMAD R71, R71, R90, R23 ;  /* 0x0000005a4747c224 */ /* 0x000fe200078e0217 */
[----:B------:R-:W-:Y:S04]  /*2cc0*/  BSSY B1, `(.L_x_66) ;  /* 0x0000006000017945 */ /* 0x000fe80003800000 */
[----:B------:R0:W-:Y:S01]  /*2cd0*/  @!P4 STG.E.U8 desc[UR38][R4.64+0x19], R71 ;  /* 0x000019470400c986 */ /* 0x0001e2000c101126 */
[----:B------:R-:W-:Y:S05]  /*2ce0*/  @P3 BRA `(.L_x_67) ;  /* 0x00000000000c3947 */ /* 0x000fea0003800000 */
[----:B------:R-:W5:Y:S02]  /*2cf0*/  LDG.E.U8 R98, desc[UR38][R104.64+0x20] ;  /* 0x0000202668627981 */ /* 0x000f64000c1e1100 */
[----:B-----5:R-:W-:-:S05]  /*2d00*/  PRMT R56, R98, 0x8880, RZ ;  /* 0x0000888062387816 */ /* 0x020fca00000000ff */
[----:B------:R-:W-:-:S07]  /*2d10*/  IMAD R23, R56, R91, RZ ;  /* 0x0000005b38177224 */ /* 0x000fce00078e02ff */
.L_x_67:
[----:B------:R-:W-:Y:S05]  /*2d20*/  BSYNC B1 ;  /* 0x0000000000017941 */ /* 0x000fea0003800000 */
.L_x_66:
[----:B--2---:R-:W-:Y:S01]  /*2d30*/  @!P3 IMAD R57, R72, R90, R23 ;  /* 0x0000005a4839b224 */ /* 0x004fe200078e0217 */
[----:B------:R-:W-:Y:S04]  /*2d40*/  BSSY B1, `(.L_x_68) ;  /* 0x0000006000017945 */ /* 0x000fe80003800000 */
[----:B------:R2:W-:Y:S01]  /*2d50*/  @!P3 STG.E.U8 desc[UR38][R14.64+0x20], R57 ;  /* 0x000020390e00b986 */ /* 0x0005e2000c101126 */
[----:B------:R-:W-:Y:S05]  /*2d60*/  @P5 BRA `(.L_x_69) ;  /* 0x00000000000c5947 */ /* 0x000fea0003800000 */
[----:B------:R-:W5:Y:S02]  /*2d70*/  LDG.E.U8 R98, desc[UR38][R104.64+0x21] ;  /* 0x0000212668627981 */ /* 0x000f64000c1e1100 */
[----:B-----5:R-:W-:-:S05]  /*2d80*/  PRMT R56, R98, 0x8880, RZ ;  /* 0x0000888062387816 */ /* 0x020fca00000000ff */
[----:B------:R-:W-:-:S07]  /*2d90*/  IMAD R23, R56, R91, RZ ;  /* 0x0000005b38177224 */ /* 0x000fce00078e02ff */
.L_x_69:
[----:B------:R-:W-:Y:S05]  /*2da0*/  BSYNC B1 ;  /* 0x0000000000017941 */ /* 0x000fea0003800000 */
.L_x_68:
[----:B------:R-:W-:Y:S01]  /*2db0*/  @!P5 IMAD R73, R73, R90, R23 ;  /* 0x0000005a4949d224 */ /* 0x000fe200078e0217 */
[----:B------:R-:W-:Y:S04]  /*2dc0*/  BSSY B1, `(.L_x_70) ;  /* 0x0000006000017945 */ /* 0x000fe80003800000 */
[----:B------:R0:W-:Y:S01]  /*2dd0*/  @!P5 STG.E.U8 desc[UR38][R14.64+0x21], R73 ;  /* 0x000021490e00d986 */ /* 0x0001e2000c101126 */
[----:B------:R-:W-:Y:S05]  /*2de0*/  @P2 BRA `(.L_x_71) ;  /* 0x00000000000c2947 */ /* 0x000fea0003800000 */
[----:B------:R-:W5:Y:S02]  /*2df0*/  LDG.E.U8 R98, desc[UR38][R108.64+0x20] ;  /* 0x000020266c627981 */ /* 0x000f64000c1e1100 */
[----:B-----5:R-:W-:-:S05]  /*2e00*/  PRMT R56, R98, 0x8880, RZ ;  /* 0x0000888062387816 */ /* 0x020fca00000000ff */
[----:B------:R-:W-:-:S07]  /*2e10*/  IMAD R23, R56, R91, RZ ;  /* 0x0000005b38177224 */ /* 0x000fce00078e02ff */
.L_x_71:
[----:B------:R-:W-:Y:S05]  /*2e20*/  BSYNC B1 ;  /* 0x0000000000017941 */ /* 0x000fea0003800000 */
.L_x_70:
        /* <DEDUP_REMOVED lines=11> */
.L_x_73:
[----:B------:R-:W-:Y:S05]  /*2ee0*/  BSYNC B1 ;  /* 0x0000000000017941 */ /* 0x000fea0003800000 */
.L_x_72:
[----:B------:R-:W-:Y:S01]  /*2ef0*/  @!P4 IMAD R75, R75, R90, R23 ;  /* 0x0000005a4b4bc224 */ /* 0x000fe200078e0217 */
[----:B------:R-:W-:Y:S04]  /*2f00*/  BSSY B1, `(.L_x_74) ;  /* 0x0000006000017945 */ /* 0x000fe80003800000 */
[----:B------:R0:W-:Y:S01]  /*2f10*/  @!P4 STG.E.U8 desc[UR38][R4.64+0x21], R75 ;  /* 0x0000214b0400c986 */ /* 0x0001e2000c101126 */
[----:B------:R-:W-:Y:S05]  /*2f20*/  @P3 BRA `(.L_x_75) ;  /* 0x00000000000c3947 */ /* 0x000fea0003800000 */
[----:B------:R-:W5:Y:S02]  /*2f30*/  LDG.E.U8 R98, desc[UR38][R104.64+0x28] ;  /* 0x0000282668627981 */ /* 0x000f64000c1e1100 */
[----:B-----5:R-:W-:-:S05]  /*2f40*/  PRMT R56, R98, 0x8880, RZ ;  /* 0x0000888062387816 */ /* 0x020fca00000000ff */
[----:B------:R-:W-:-:S07]  /*2f50*/  IMAD R23, R56, R91, RZ ;  /* 0x0000005b38177224 */ /* 0x000fce00078e02ff */
.L_x_75:
[----:B------:R-:W-:Y:S05]  /*2f60*/  BSYNC B1 ;  /* 0x0000000000017941 */ /* 0x000fea0003800000 */
.L_x_74:
[----:B--2---:R-:W-:Y:S01]  /*2f70*/  @!P3 IMAD R57, R76, R90, R23 ;  /* 0x0000005a4c39b224 */ /* 0x004fe200078e0217 */
[----:B------:R-:W-:Y:S04]  /*2f80*/  BSSY B1, `(.L_x_76) ;  /* 0x0000006000017945 */ /* 0x000fe80003800000 */
[----:B------:R2:W-:Y:S01]  /*2f90*/  @!P3 STG.E.U8 desc[UR38][R14.64+0x28], R57 ;  /* 0x000028390e00b986 */ /* 0x0005e2000c101126 */
[----:B------:R-:W-:Y:S05]  /*2fa0*/  @P5 BRA `(.L_x_77) ;  /* 0x00000000000c5947 */ /* 0x000fea0003800000 */
[----:B------:R-:W5:Y:S02]  /*2fb0*/  LDG.E.U8 R98, desc[UR38][R104.64+0x29] ;  /* 0x0000292668627981 */ /* 0x000f64000c1e1100 */
[----:B-----5:R-:W-:-:S05]  /*2fc0*/  PRMT R56, R98, 0x8880, RZ ;  /* 0x0000888062387816 */ /* 0x020fca00000000ff */
[----:B------:R-:W-:-:S07]  /*2fd0*/  IMAD R23, R56, R91, RZ ;  /* 0x0000005b38177224 */ /* 0x000fce00078e02ff */
.L_x_77:
[----:B------:R-:W-:Y:S05]  /*2fe0*/  BSYNC B1 ;  /* 0x0000000000017941 */ /* 0x000fea0003800000 */
.L_x_76:
[----:B------:R-:W-:Y:S01]  /*2ff0*/  @!P5 IMAD R77, R77, R90, R23 ;  /* 0x0000005a4d4dd224 */ /* 0x000fe200078e0217 */
[----:B------:R-:W-:Y:S04]  /*3000*/  BSSY B1, `(.L_x_78) ;  /* 0x0000006000017945 */ /* 0x000fe80003800000 */
[----:B------:R0:W-:Y:S01]  /*3010*/  @!P5 STG.E.U8 desc[UR38][R14.64+0x29], R77 ;  /* 0x0000294d0e00d986 */ /* 0x0001e2000c101126 */
[----:B------:R-:W-:Y:S05]  /*3020*/  @P2 BRA `(.L_x_79) ;  /* 0x00000000000c2947 */ /* 0x000fea0003800000 */
[----:B------:R-:W5:Y:S02]  /*3030*/  LDG.E.U8 R98, desc[UR38][R108.64+0x28] ;  /* 0x000028266c627981 */ /* 0x000f64000c1e1100 */
[----:B-----5:R-:W-:-:S05]  /*3040*/  PRMT R56, R98, 0x8880, RZ ;  /* 0x0000888062387816 */ /* 0x020fca00000000ff */
[----:B------:R-:W-:-:S07]  /*3050*/  IMAD R23, R56, R91, RZ ;  /* 0x0000005b38177224 */ /* 0x000fce00078e02ff */
.L_x_79:
[----:B------:R-:W-:Y:S05]  /*3060*/  BSYNC B1 ;  /* 0x0000000000017941 */ /* 0x000fea0003800000 */
.L_x_78:
        /* <DEDUP_REMOVED lines=11> */
.L_x_81:
[----:B------:R-:W-:Y:S05]  /*3120*/  BSYNC B1 ;  /* 0x0000000000017941 */ /* 0x000fea0003800000 */
.L_x_80:
[----:B------:R-:W-:Y:S01]  /*3130*/  @!P4 IMAD R79, R79, R90, R23 ;  /* 0x0000005a4f4fc224 */ /* 0x000fe200078e0217 */
[----:B------:R-:W-:Y:S04]  /*3140*/  BSSY B1, `(.L_x_82) ;  /* 0x0000006000017945 */ /* 0x000fe80003800000 */
[----:B------:R0:W-:Y:S01]  /*3150*/  @!P4 STG.E.U8 desc[UR38][R4.64+0x29], R79 ;  /* 0x0000294f0400c986 */ /* 0x0001e2000c101126 */
[----:B------:R-:W-:Y:S05]  /*3160*/  @P3 BRA `(.L_x_83) ;  /* 0x00000000000c3947 */ /* 0x000fea0003800000 */
[----:B------:R-:W5:Y:S02]  /*3170*/  LDG.E.U8 R98, desc[UR38][R104.64+0x30] ;  /* 0x0000302668627981 */ /* 0x000f64000c1e1100 */
[----:B-----5:R-:W-:-:S05]  /*3180*/  PRMT R56, R98, 0x8880, RZ ;  /* 0x0000888062387816 */ /* 0x020fca00000000ff */
[----:B------:R-:W-:-:S07]  /*3190*/  IMAD R23, R56, R91, RZ ;  /* 0x0000005b38177224 */ /* 0x000fce00078e02ff */
.L_x_83:
[----:B------:R-:W-:Y:S05]  /*31a0*/  BSYNC B1 ;  /* 0x0000000000017941 */ /* 0x000fea0003800000 */
.L_x_82:
[----:B--2---:R-:W-:Y:S01]  /*31b0*/  @!P3 IMAD R57, R80, R90, R23 ;  /* 0x0000005a5039b224 */ /* 0x004fe200078e0217 */
[----:B------:R-:W-:Y:S04]  /*31c0*/  BSSY B1, `(.L_x_84) ;  /* 0x0000006000017945 */ /* 0x000fe80003800000 */
[----:B------:R2:W-:Y:S01]  /*31d0*/  @!P3 STG.E.U8 desc[UR38][R14.64+0x30], R57 ;  /* 0x000030390e00b986 */ /* 0x0005e2000c101126 */
[----:B------:R-:W-:Y:S05]  /*31e0*/  @P5 BRA `(.L_x_85) ;  /* 0x00000000000c5947 */ /* 0x000fea0003800000 */
[----:B------:R-:W5:Y:S02]  /*31f0*/  LDG.E.U8 R98, desc[UR38][R104.64+0x31] ;  /* 0x0000312668627981 */ /* 0x000f64000c1e1100 */
[----:B-----5:R-:W-:-:S05]  /*3200*/  PRMT R56, R98, 0x8880, RZ ;  /* 0x0000888062387816 */ /* 0x020fca00000000ff */
[----:B------:R-:W-:-:S07]  /*3210*/  IMAD R23, R56, R91, RZ ;  /* 0x0000005b38177224 */ /* 0x000fce00078e02ff */
.L_x_85:
[----:B------:R-:W-:Y:S05]  /*3220*/  BSYNC B1 ;  /* 0x0000000000017941 */ /* 0x000fea0003800000 */
.L_x_84:
[----:B------:R-:W-:Y:S01]  /*3230*/  @!P5 IMAD R81, R81, R90, R23 ;  /* 0x0000005a5151d224 */ /* 0x000fe200078e0217 */
[----:B------:R-:W-:Y:S04]  /*3240*/  BSSY B1, `(.L_x_86) ;  /* 0x0000006000017945 */ /* 0x000fe80003800000 */
[----:B------:R0:W-:Y:S01]  /*3250*/  @!P5 STG.E.U8 desc[UR38][R14.64+0x31], R81 ;  /* 0x000031510e00d986 */ /* 0x0001e2000c101126 */
[----:B------:R-:W-:Y:S05]  /*3260*/  @P2 BRA `(.L_x_87) ;  /* 0x00000000000c2947 */ /* 0x000fea0003800000 */
[----:B------:R-:W5:Y:S02]  /*3270*/  LDG.E.U8 R98, desc[UR38][R108.64+0x30] ;  /* 0x000030266c627981 */ /* 0x000f64000c1e1100 */
[----:B-----5:R-:W-:-:S05]  /*3280*/  PRMT R56, R98, 0x8880, RZ ;  /* 0x0000888062387816 */ /* 0x020fca00000000ff */
[----:B------:R-:W-:-:S07]  /*3290*/  IMAD R23, R56, R91, RZ ;  /* 0x0000005b38177224 */ /* 0x000fce00078e02ff */
.L_x_87:
[----:B------:R-:W-:Y:S05]  /*32a0*/  BSYNC B1 ;  /* 0x0000000000017941 */ /* 0x000fea0003800000 */
.L_x_86:
[C---:B------:R-:W-:Y:S01]  /*32b0*/  ISETP.LT.OR P4, PT, R3.reuse, 0x32, !P1 ;  /* 0x000000320300780c */ /* 0x040fe20004f81670 */
[----:B--2---:R-:W-:Y:S01]  /*32c0*/  @!P2 IMAD R57, R82, R90, R23 ;  /* 0x0000005a5239a224 */ /* 0x004fe200078e0217 */
[----:B------:R-:W-:Y:S01]  /*32d0*/  BSSY B1, `(.L_x_88) ;  /* 0x000000b000017945 */ /* 0x000fe20003800000 */
[C---:B------:R-:W-:Y:S02]  /*32e0*/  ISETP.LT.OR P3, PT, R3.reuse, 0x39, !P0 ;  /* 0x000000390300780c */ /* 0x040fe40004761670 */
[----:B---3--:R-:W-:Y:S01]  /*32f0*/  IADD3 R59, P5, R10, 0x80, RZ ;  /* 0x000000800a3b7810 */ /* 0x008fe20007fbe0ff */
[----:B------:R2:W-:Y:S01]  /*3300*/  @!P2 STG.E.U8 desc[UR38][R4.64+0x30], R57 ;  /* 0x000030390400a986 */ /* 0x0005e2000c101126 */
[C---:B------:R-:W-:Y:S02]  /*3310*/  ISETP.LT.OR P2, PT, R3.reuse, 0x39, !P1 ;  /* 0x000000390300780c */ /* 0x040fe40004f41670 */
[C---:B------:R-:W-:Y:S02]  /*3320*/  ISETP.LT.OR P0, PT, R3.reuse, 0x3a, !P0 ;  /* 0x0000003a0300780c */ /* 0x040fe40004701670 */
[----:B------:R-:W-:-:S02]  /*3330*/  ISETP.LT.OR P1, PT, R3, 0x3a, !P1 ;  /* 0x0000003a0300780c */ /* 0x000fc40004f21670 */
[----:B------:R-:W-:Y:S11]  /*3340*/  @P4 BRA `(.L_x_89) ;  /* 0x00000000000c4947 */ /* 0x000ff60003800000 */
[----:B------:R-:W3:Y:S02]  /*3350*/  LDG.E.U8 R98, desc[UR38][R108.64+0x31] ;  /* 0x000031266c627981 */ /* 0x000ee4000c1e1100 */
[----:B---3--:R-:W-:-:S05]  /*3360*/  PRMT R56, R98, 0x8880, RZ ;  /* 0x0000888062387816 */ /* 0x008fca00000000ff */
[----:B------:R-:W-:-:S07]  /*3370*/  IMAD R23, R56, R91, RZ ;  /* 0x0000005b38177224 */ /* 0x000fce00078e02ff */
.L_x_89:
[----:B------:R-:W-:Y:S05]  /*3380*/  BSYNC B1 ;  /* 0x0000000000017941 */ /* 0x000fea0003800000 */
.L_x_88:
[----:B------:R-:W-:Y:S01]  /*3390*/  @!P4 IMAD R83, R83, R90, R23 ;  /* 0x0000005a5353c224 */ /* 0x000fe200078e0217 */
[----:B------:R-:W-:Y:S04]  /*33a0*/  BSSY B1, `(.L_x_90) ;  /* 0x0000006000017945 */ /* 0x000fe80003800000 */
[----:B------:R3:W-:Y:S01]  /*33b0*/  @!P4 STG.E.U8 desc[UR38][R4.64+0x31], R83 ;  /* 0x000031530400c986 */ /* 0x0007e2000c101126 */
[----:B------:R-:W-:Y:S05]  /*33c0*/  @P3 BRA `(.L_x_91) ;  /* 0x00000000000c3947 */ /* 0x000fea0003800000 */
[----:B------:R-:W5:Y:S02]  /*33d0*/  LDG.E.U8 R98, desc[UR38][R104.64+0x38] ;  /* 0x0000382668627981 */ /* 0x000f64000c1e1100 */
[----:B-----5:R-:W-:-:S05]  /*33e0*/  PRMT R56, R98, 0x8880, RZ ;  /* 0x0000888062387816 */ /* 0x020fca00000000ff */
[----:B------:R-:W-:-:S07]  /*33f0*/  IMAD R23, R56, R91, RZ ;  /* 0x0000005b38177224 */ /* 0x000fce00078e02ff */
.L_x_91:
[----:B------:R-:W-:Y:S05]  /*3400*/  BSYNC B1 ;  /* 0x0000000000017941 */ /* 0x000fea0003800000 */
.L_x_90:
[----:B--2---:R-:W-:Y:S01]  /*3410*/  @!P3 IMAD R57, R84, R90, R23 ;  /* 0x0000005a5439b224 */ /* 0x004fe200078e0217 */
[----:B------:R-:W-:Y:S01]  /*3420*/  BSSY B1, `(.L_x_92) ;  /* 0x0000007000017945 */ /* 0x000fe20003800000 */
[----:B------:R-:W-:-:S03]  /*3430*/  IMAD.X R11, RZ, RZ, R11, P5 ;  /* 0x000000ffff0b7224 */ /* 0x000fc600028e060b */
[----:B------:R2:W-:Y:S01]  /*3440*/  @!P3 STG.E.U8 desc[UR38][R14.64+0x38], R57 ;  /* 0x000038390e00b986 */ /* 0x0005e2000c101126 */
[----:B------:R-:W-:Y:S05]  /*3450*/  @P0 BRA `(.L_x_93) ;  /* 0x00000000000c0947 */ /* 0x000fea0003800000 */
[----:B------:R-:W5:Y:S02]  /*3460*/  LDG.E.U8 R98, desc[UR38][R104.64+0x39] ;  /* 0x0000392668627981 */ /* 0x000f64000c1e1100 */
[----:B-----5:R-:W-:-:S05]  /*3470*/  PRMT R10, R98, 0x8880, RZ ;  /* 0x00008880620a7816 */ /* 0x020fca00000000ff */
[----:B------:R-:W-:-:S07]  /*3480*/  IMAD R23, R10, R91, RZ ;  /* 0x0000005b0a177224 */ /* 0x000fce00078e02ff */
.L_x_93:
[----:B------:R-:W-:Y:S05]  /*3490*/  BSYNC B1 ;  /* 0x0000000000017941 */ /* 0x000fea0003800000 */
.L_x_92:
[----:B------:R-:W-:Y:S01]  /*34a0*/  @!P0 IMAD R85, R85, R90, R23 ;  /* 0x0000005a55558224 */ /* 0x000fe200078e0217 */
[----:B------:R-:W-:Y:S01]  /*34b0*/  BSSY B1, `(.L_x_94) ;  /* 0x0000007000017945 */ /* 0x000fe20003800000 */
[----:B------:R-:W-:-:S03]  /*34c0*/  IMAD R56, R11, R102, RZ ;  /* 0x000000660b387224 */ /* 0x000fc600078e02ff */
[----:B------:R0:W-:Y:S01]  /*34d0*/  @!P0 STG.E.U8 desc[UR38][R14.64+0x39], R85 ;  /* 0x000039550e008986 */ /* 0x0001e2000c101126 */
[----:B------:R-:W-:Y:S05]  /*34e0*/  @P2 BRA `(.L_x_95) ;  /* 0x00000000000c2947 */ /* 0x000fea0003800000 */
[----:B------:R-:W5:Y:S02]  /*34f0*/  LDG.E.U8 R98, desc[UR38][R108.64+0x38] ;  /* 0x000038266c627981 */ /* 0x000f64000c1e1100 */
[----:B-----5:R-:W-:-:S05]  /*3500*/  PRMT R10, R98, 0x8880, RZ ;  /* 0x00008880620a7816 */ /* 0x020fca00000000ff */
[----:B------:R-:W-:-:S07]  /*3510*/  IMAD R23, R10, R91, RZ ;  /* 0x0000005b0a177224 */ /* 0x000fce00078e02ff */
.L_x_95:
[----:B------:R-:W-:Y:S05]  /*3520*/  BSYNC B1 ;  /* 0x0000000000017941 */ /* 0x000fea0003800000 */
.L_x_94:
[----:B------:R-:W-:Y:S01]  /*3530*/  @!P2 IMAD R11, R86, R90, R23 ;  /* 0x0000005a560ba224 */ /* 0x000fe200078e0217 */
[----:B------:R-:W-:Y:S01]  /*3540*/  BSSY B1, `(.L_x_96) ;  /* 0x0000009000017945 */ /* 0x000fe20003800000 */
[C---:B012-4-:R-:W-:Y:S02]  /*3550*/  IMAD R15, R59.reuse, R103, R56 ;  /* 0x000000673b0f7224 */ /* 0x057fe400078e0238 */
[CC--:B------:R-:W-:Y:S01]  /*3560*/  IMAD.WIDE.U32 R106, R59.reuse, R102.reuse, R106 ;  /* 0x000000663b6a7225 */ /* 0x0c0fe200078e006a */
[----:B------:R0:W-:Y:S03]  /*3570*/  @!P2 STG.E.U8 desc[UR38][R4.64+0x38], R11 ;  /* 0x0000380b0400a986 */ /* 0x0001e6000c101126 */
[----:B------:R-:W-:Y:S01]  /*3580*/  IMAD.WIDE.U32 R102, R59, R102, R100 ;  /* 0x000000663b667225 */ /* 0x000fe200078e0064 */
[----:B------:R-:W-:Y:S06]  /*3590*/  @P1 BRA `(.L_x_97) ;  /* 0x00000000000c1947 */ /* 0x000fec0003800000 */
[----:B------:R-:W2:Y:S02]  /*35a0*/  LDG.E.U8 R98, desc[UR38][R108.64+0x39] ;  /* 0x000039266c627981 */ /* 0x000ea4000c1e1100 */
[----:B--2---:R-:W-:-:S05]  /*35b0*/  PRMT R10, R98, 0x8880, RZ ;  /* 0x00008880620a7816 */ /* 0x004fca00000000ff */
[----:B------:R-:W-:-:S07]  /*35c0*/  IMAD R23, R10, R91, RZ ;  /* 0x0000005b0a177224 */ /* 0x000fce00078e02ff */
.L_x_97:
[----:B------:R-:W-:Y:S05]  /*35d0*/  BSYNC B1 ;  /* 0x0000000000017941 */ /* 0x000fea0003800000 */
.L_x_96:
[----:B------:R-:W-:Y:S01]  /*35e0*/  @!P1 IMAD R87, R87, R90, R23 ;  /* 0x0000005a57579224 */ /* 0x000fe200078e0217 */
[----:B------:R-:W-:Y:S01]  /*35f0*/  ISETP.GE.AND P2, PT, R99, 0x81, PT ;  /* 0x000000816300780c */ /* 0x000fe20003f46270 */
[----:B------:R-:W-:Y:S01]  /*3600*/  BSSY B1, `(.L_x_98) ;  /* 0x000000c000017945 */ /* 0x000fe20003800000 */
[----:B------:R-:W-:Y:S02]  /*3610*/  IADD3 R10, P5, R102, R12, RZ ;  /* 0x0000000c660a7210 */ /* 0x000fe40007fbe0ff */
[----:B------:R1:W-:Y:S01]  /*3620*/  @!P1 STG.E.U8 desc[UR38][R4.64+0x39], R87 ;  /* 0x0000395704009986 */ /* 0x0003e2000c101126 */
[----:B------:R-:W-:Y:S02]  /*3630*/  ISETP.LT.OR P1, PT, R3, 0x1, !P2 ;  /* 0x000000010300780c */ /* 0x000fe40005721670 */
[----:B0-----:R-:W-:Y:S02]  /*3640*/  IADD3.X R11, R13, R103, R15, P5, !PT ;  /* 0x000000670d0b7210 */ /* 0x001fe40002ffe40f */
[----:B------:R-:W-:-:S02]  /*3650*/  ISETP.GE.AND P0, PT, R99, 0x89, PT ;  /* 0x000000896300780c */ /* 0x000fc40003f06270 */
[----:B------:R-:W-:Y:S02]  /*3660*/  IADD3 R12, P4, P3, R20, R12, R106 ;  /* 0x0000000c140c7210 */ /* 0x000fe40007b9e06a */
[----:B------:R-:W-:-:S05]  /*3670*/  ISETP.LT.OR P5, PT, R3, 0x2, !P2 ;  /* 0x000000020300780c */ /* 0x000fca00057a1670 */
[----:B-1----:R-:W-:Y:S08]  /*3680*/  @P1 BRA `(.L_x_99) ;  /* 0x00000000000c1947 */ /* 0x002ff00003800000 */
[----:B------:R-:W3:Y:S02]  /*3690*/  LDG.E.U8 R98, desc[UR38][R10.64] ;  /* 0x000000260a627981 */ /* 0x000ee4000c1e1100 */
[----:B---3--:R-:W-:-:S05]  /*36a0*/  PRMT R4, R98, 0x8880, RZ ;  /* 0x0000888062047816 */ /* 0x008fca00000000ff */
[----:B------:R-:W-:-:S07]  /*36b0*/  IMAD R23, R4, R91, RZ ;  /* 0x0000005b04177224 */ /* 0x000fce00078e02ff */
.L_x_99:
[----:B------:R-:W-:Y:S05]  /*36c0*/  BSYNC B1 ;  /* 0x0000000000017941 */ /* 0x000fea0003800000 */
.L_x_98:
[----:B---3--:R-:W-:Y:S01]  /*36d0*/  @!P1 IMAD R5, R24, R90, R23 ;  /* 0x0000005a18059224 */ /* 0x008fe200078e0217 */
[----:B------:R-:W-:Y:S01]  /*36e0*/  BSSY B1, `(.L_x_100) ;  /* 0x0000007000017945 */ /* 0x000fe20003800000 */
[----:B------:R-:W-:-:S03]  /*36f0*/  IMAD.IADD R106, R15, 0x1, R107 ;  /* 0x000000010f6a7824 */ /* 0x000fc600078e026b */
[----:B------:R0:W-:Y:S01]  /*3700*/  @!P1 STG.E.U8 desc[UR38][R6.64], R5 ;  /* 0x0000000506009986 */ /* 0x0001e2000c101126 */
[----:B------:R-:W-:Y:S05]  /*3710*/  @P5 BRA `(.L_x_101) ;  /* 0x00000000000c5947 */ /* 0x000fea0003800000 */
[----:B------:R-:W2:Y:S02]  /*3720*/  LDG.E.U8 R98, desc[UR38][R10.64+0x1] ;  /* 0x000001260a627981 */ /* 0x000ea4000c1e1100 */
[----:B--2---:R-:W-:-:S05]  /*3730*/  PRMT R4, R98, 0x8880, RZ ;  /* 0x0000888062047816 */ /* 0x004fca00000000ff */
[----:B------:R-:W-:-:S07]  /*3740*/  IMAD R23, R4, R91, RZ ;  /* 0x0000005b04177224 */ /* 0x000fce00078e02ff */
.L_x_101:
[----:B------:R-:W-:Y:S05]  /*3750*/  BSYNC B1 ;  /* 0x0000000000017941 */ /* 0x000fea0003800000 */
.L_x_100:
[----:B------:R-:W-:Y:S01]  /*3760*/  ISETP.LT.OR P1, PT, R3, 0x1, !P0 ;  /* 0x000000010300780c */ /* 0x000fe20004721670 */
[----:B------:R-:W-:Y:S01]  /*3770*/  @!P5 IMAD R25, R25, R90, R23 ;  /* 0x0000005a1919d224 */ /* 0x000fe200078e0217 */
[----:B------:R-:W-:Y:S01]  /*3780*/  BSSY B1, `(.L_x_102) ;  /* 0x000000a000017945 */ /* 0x000fe20003800000 */
[----:B------:R-:W-:Y:S02]  /*3790*/  IADD3.X R13, R101, R13, R106, P4, P3 ;  /* 0x0000000d650d7210 */ /* 0x000fe400027e646a */
[C---:B------:R-:W-:Y:S01]  /*37a0*/  ISETP.LT.OR P4, PT, R3.reuse, 0x2, !P0 ;  /* 0x000000020300780c */ /* 0x040fe20004781670 */
[----:B------:R1:W-:Y:S01]  /*37b0*/  @!P5 STG.E.U8 desc[UR38][R6.64+0x1], R25 ;  /* 0x000001190600d986 */ /* 0x0003e2000c101126 */
[C---:B------:R-:W-:Y:S02]  /*37c0*/  ISETP.LT.OR P5, PT, R3.reuse, 0x9, !P2 ;  /* 0x000000090300780c */ /* 0x040fe400057a1670 */
[----:B------:R-:W-:-:S04]  /*37d0*/  ISETP.LT.OR P3, PT, R3, 0xa, !P2 ;  /* 0x0000000a0300780c */ /* 0x000fc80005761670 */
[----:B------:R-:W-:Y:S09]  /*37e0*/  @P1 BRA `(.L_x_103) ;  /* 0x00000000000c1947 */ /* 0x000ff20003800000 */
[----:B------:R-:W2:Y:S02]  /*37f0*/  LDG.E.U8 R98, desc[UR38][R12.64] ;  /* 0x000000260c627981 */ /* 0x000ea4000c1e1100 */
[----:B--2---:R-:W-:-:S05]  /*3800*/  PRMT R4, R98, 0x8880, RZ ;  /* 0x0000888062047816 */ /* 0x004fca00000000ff */
[----:B------:R-:W-:-:S07]  /*3810*/  IMAD R23, R4, R91, RZ ;  /* 0x0000005b04177224 */ /* 0x000fce00078e02ff */
.L_x_103:
[----:B------:R-:W-:Y:S05]  /*3820*/  BSYNC B1 ;  /* 0x0000000000017941 */ /* 0x000fea0003800000 */
.L_x_102:
[----:B0-----:R-:W-:Y:S01]  /*3830*/  @!P1 IMAD R5, R26, R90, R23 ;  /* 0x0000005a1a059224 */ /* 0x001fe200078e0217 */
[----:B------:R-:W-:Y:S04]  /*3840*/  BSSY B1, `(.L_x_104) ;  /* 0x0000006000017945 */ /* 0x000fe80003800000 */
[----:B------:R0:W-:Y:S01]  /*3850*/  @!P1 STG.E.U8 desc[UR38][R8.64], R5 ;  /* 0x0000000508009986 */ /* 0x0001e2000c101126 */
[----:B------:R-:W-:Y:S05]  /*3860*/  @P4 BRA `(.L_x_105) ;  /* 0x00000000000c4947 */ /* 0x000fea0003800000 */
[----:B------:R-:W2:Y:S02]  /*3870*/  LDG.E.U8 R98, desc[UR38][R12.64+0x1] ;  /* 0x000001260c627981 */ /* 0x000ea4000c1e1100 */
[----:B--2---:R-:W-:-:S05]  /*3880*/  PRMT R4, R98, 0x8880, RZ ;  /* 0x0000888062047816 */ /* 0x004fca00000000ff */
[----:B------:R-:W-:-:S07]  /*3890*/  IMAD R23, R4, R91, RZ ;  /* 0x0000005b04177224 */ /* 0x000fce00078e02ff */
.L_x_105:
[----:B------:R-:W-:Y:S05]  /*38a0*/  BSYNC B1 ;  /* 0x0000000000017941 */ /* 0x000fea0003800000 */
.L_x_104:
[----:B------:R-:W-:Y:S01]  /*38b0*/  @!P4 IMAD R27, R27, R90, R23 ;  /* 0x0000005a1b1bc224 */ /* 0x000fe200078e0217 */
[----:B------:R-:W-:Y:S04]  /*38c0*/  BSSY B1, `(.L_x_106) ;  /* 0x0000006000017945 */ /* 0x000fe80003800000 */
[----:B------:R2:W-:Y:S01]  /*38d0*/  @!P4 STG.E.U8 desc[UR38][R8.64+0x1], R27 ;  /* 0x0000011b0800c986 */ /* 0x0005e2000c101126 */
[----:B------:R-:W-:Y:S05]  /*38e0*/  @P5 BRA `(.L_x_107) ;  /* 0x00000000000c5947 */ /* 0x000fea0003800000 */
[----:B------:R-:W3:Y:S02]  /*38f0*/  LDG.E.U8 R98, desc[UR38][R10.64+0x8] ;  /* 0x000008260a627981 */ /* 0x000ee4000c1e1100 */
[----:B---3--:R-:W-:-:S05]  /*3900*/  PRMT R4, R98, 0x8880, RZ ;  /* 0x0000888062047816 */ /* 0x008fca00000000ff */
[----:B------:R-:W-:-:S07]  /*3910*/  IMAD R23, R4, R91, RZ ;  /* 0x0000005b04177224 */ /* 0x000fce00078e02ff */
.L_x_107:
[----:B------:R-:W-:Y:S05]  /*3920*/  BSYNC B1 ;  /* 0x0000000000017941 */ /* 0x000fea0003800000 */
.L_x_106:
[----:B0-----:R-:W-:Y:S01]  /*3930*/  @!P5 IMAD R5, R28, R90, R23 ;  /* 0x0000005a1c05d224 */ /* 0x001fe200078e0217 */
[----:B------:R-:W-:Y:S04]  /*3940*/  BSSY B1, `(.L_x_108) ;  /* 0x0000006000017945 */ /* 0x000fe80003800000 */
[----:B------:R0:W-:Y:S01]  /*3950*/  @!P5 STG.E.U8 desc[UR38][R6.64+0x8], R5 ;  /* 0x000008050600d986 */ /* 0x0001e2000c101126 */
[----:B------:R-:W-:Y:S05]  /*3960*/  @P3 BRA `(.L_x_109) ;  /* 0x00000000000c3947 */ /* 0x000fea0003800000 */
[----:B------:R-:W3:Y:S02]  /*3970*/  LDG.E.U8 R98, desc[UR38][R10.64+0x9] ;  /* 0x000009260a627981 */ /* 0x000ee4000c1e1100 */
[----:B---3--:R-:W-:-:S05]  /*3980*/  PRMT R4, R98, 0x8880, RZ ;  /* 0x0000888062047816 */ /* 0x008fca00000000ff */
[----:B------:R-:W-:-:S07]  /*3990*/  IMAD R23, R4, R91, RZ ;  /* 0x0000005b04177224 */ /* 0x000fce00078e02ff */
.L_x_109:
[----:B------:R-:W-:Y:S05]  /*39a0*/  BSYNC B1 ;  /* 0x0000000000017941 */ /* 0x000fea0003800000 */
.L_x_108:
[----:B------:R-:W-:Y:S01]  /*39b0*/  ISETP.LT.OR P5, PT, R3, 0x9, !P0 ;  /* 0x000000090300780c */ /* 0x000fe200047a1670 */
[----:B------:R-:W-:Y:S01]  /*39c0*/  @!P3 IMAD R29, R29, R90, R23 ;  /* 0x0000005a1d1db224 */ /* 0x000fe200078e0217 */
[----:B------:R-:W-:Y:S01]  /*39d0*/  BSSY B1, `(.L_x_110) ;  /* 0x0000009000017945 */ /* 0x000fe20003800000 */
[C---:B------:R-:W-:Y:S02]  /*39e0*/  ISETP.LT.OR P4, PT, R3.reuse, 0xa, !P0 ;  /* 0x0000000a0300780c */ /* 0x040fe40004781670 */
[C---:B------:R-:W-:Y:S01]  /*39f0*/  ISETP.LT.OR P1, PT, R3.reuse, 0x12, !P2 ;  /* 0x000000120300780c */ /* 0x040fe20005721670 */
[----:B------:R3:W-:Y:S01]  /*3a00*/  @!P3 STG.E.U8 desc[UR38][R6.64+0x9], R29 ;  /* 0x0000091d0600b986 */ /* 0x0007e2000c101126 */
[----:B------:R-:W-:-:S06]  /*3a10*/  ISETP.LT.OR P3, PT, R3, 0x11, !P2 ;  /* 0x000000110300780c */ /* 0x000fcc0005761670 */
[----:B------:R-:W-:Y:S07]  /*3a20*/  @P5 BRA `(.L_x_111) ;  /* 0x00000000000c5947 */ /* 0x000fee0003800000 */
[----:B------:R-:W4:Y:S02]  /*3a30*/  LDG.E.U8 R98, desc[UR38][R12.64+0x8] ;  /* 0x000008260c627981 */ /* 0x000f24000c1e1100 */
[----:B----4-:R-:W-:-:S05]  /*3a40*/  PRMT R4, R98, 0x8880, RZ ;  /* 0x0000888062047816 */ /* 0x010fca00000000ff */
[----:B------:R-:W-:-:S07]  /*3a50*/  IMAD R23, R4, R91, RZ ;  /* 0x0000005b04177224 */ /* 0x000fce00078e02ff */
.L_x_111:
[----:B------:R-:W-:Y:S05]  /*3a60*/  BSYNC B1 ;  /* 0x0000000000017941 */ /* 0x000fea0003800000 */
.L_x_110:
[----:B0-----:R-:W-:Y:S01]  /*3a70*/  @!P5 IMAD R5, R30, R90, R23 ;  /* 0x0000005a1e05d224 */ /* 0x001fe200078e0217 */
[----:B------:R-:W-:Y:S04]  /*3a80*/  BSSY B1, `(.L_x_112) ;  /* 0x0000006000017945 */ /* 0x000fe80003800000 */
[----:B------:R0:W-:Y:S01]  /*3a90*/  @!P5 STG.E.U8 desc[UR38][R8.64+0x8], R5 ;  /* 0x000008050800d986 */ /* 0x0001e2000c101126 */
[----:B------:R-:W-:Y:S05]  /*3aa0*/  @P4 BRA `(.L_x_113) ;  /* 0x00000000000c4947 */ /* 0x000fea0003800000 */
[----:B------:R-:W4:Y:S02]  /*3ab0*/  LDG.E.U8 R98, desc[UR38][R12.64+0x9] ;  /* 0x000009260c627981 */ /* 0x000f24000c1e1100 */
[----:B----4-:R-:W-:-:S05]  /*3ac0*/  PRMT R4, R98, 0x8880, RZ ;  /* 0x0000888062047816 */ /* 0x010fca00000000ff */
[----:B------:R-:W-:-:S07]  /*3ad0*/  IMAD R23, R4, R91, RZ ;  /* 0x0000005b04177224 */ /* 0x000fce00078e02ff */
.L_x_113:
[----:B------:R-:W-:Y:S05]  /*3ae0*/  BSYNC B1 ;  /* 0x0000000000017941 */ /* 0x000fea0003800000 */
.L_x_112:
[----:B------:R-:W-:Y:S01]  /*3af0*/  @!P4 IMAD R31, R31, R90, R23 ;  /* 0x0000005a1f1fc224 */ /* 0x000fe200078e0217 */
[----:B------:R-:W-:Y:S04]  /*3b00*/  BSSY B1, `(.L_x_114) ;  /* 0x0000006000017945 */ /* 0x000fe80003800000 */
[----:B------:R4:W-:Y:S01]  /*3b10*/  @!P4 STG.E.U8 desc[UR38][R8.64+0x9], R31 ;  /* 0x0000091f0800c986 */ /* 0x0009e2000c101126 */
[----:B------:R-:W-:Y:S05]  /*3b20*/  @P3 BRA `(.L_x_115) ;  /* 0x00000000000c3947 */ /* 0x000fea0003800000 */
[----:B------:R-:W5:Y:S02]  /*3b30*/  LDG.E.U8 R98, desc[UR38][R10.64+0x10] ;  /* 0x000010260a627981 */ /* 0x000f64000c1e1100 */
[----:B-----5:R-:W-:-:S05]  /*3b40*/  PRMT R4, R98, 0x8880, RZ ;  /* 0x0000888062047816 */ /* 0x020fca00000000ff */
[----:B------:R-:W-:-:S07]  /*3b50*/  IMAD R23, R4, R91, RZ ;  /* 0x0000005b04177224 */ /* 0x000fce00078e02ff */
.L_x_115:
[----:B------:R-:W-:Y:S05]  /*3b60*/  BSYNC B1 ;  /* 0x0000000000017941 */ /* 0x000fea0003800000 */
.L_x_114:
[----:B0-----:R-:W-:Y:S01]  /*3b70*/  @!P3 IMAD R5, R32, R90, R23 ;  /* 0x0000005a2005b224 */ /* 0x001fe200078e0217 */
[----:B------:R-:W-:Y:S04]  /*3b80*/  BSSY B1, `(.L_x_116) ;  /* 0x0000006000017945 */ /* 0x000fe80003800000 */
[----:B------:R0:W-:Y:S01]  /*3b90*/  @!P3 STG.E.U8 desc[UR38][R6.64+0x10], R5 ;  /* 0x000010050600b986 */ /* 0x0001e2000c101126 */
[----:B------:R-:W-:Y:S05]  /*3ba0*/  @P1 BRA `(.L_x_117) ;  /* 0x00000000000c1947 */ /* 0x000fea0003800000 */
[----:B------:R-:W5:Y:S02]  /*3bb0*/  LDG.E.U8 R98, desc[UR38][R10.64+0x11] ;  /* 0x000011260a627981 */ /* 0x000f64000c1e1100 */
[----:B-----5:R-:W-:-:S05]  /*3bc0*/  PRMT R4, R98, 0x8880, RZ ;  /* 0x0000888062047816 */ /* 0x020fca00000000ff */
[----:B------:R-:W-:-:S07]  /*3bd0*/  IMAD R23, R4, R91, RZ ;  /* 0x0000005b04177224 */ /* 0x000fce00078e02ff */
.L_x_117:
[----:B------:R-:W-:Y:S05]  /*3be0*/  BSYNC B1 ;  /* 0x0000000000017941 */ /* 0x000fea0003800000 */
.L_x_116:
        /* <DEDUP_REMOVED lines=11> */
.L_x_119:
[----:B------:R-:W-:Y:S05]  /*3ca0*/  BSYNC B1 ;  /* 0x0000000000017941 */ /* 0x000fea0003800000 */
.L_x_118:
[----:B0-----:R-:W-:Y:S01]  /*3cb0*/  @!P4 IMAD R5, R34, R90, R23 ;  /* 0x0000005a2205c224 */ /* 0x001fe200078e0217 */
[----:B------:R-:W-:Y:S04]  /*3cc0*/  BSSY B1, `(.L_x_120) ;  /* 0x0000006000017945 */ /* 0x000fe80003800000 */
[----:B------:R0:W-:Y:S01]  /*3cd0*/  @!P4 STG.E.U8 desc[UR38][R8.64+0x10], R5 ;  /* 0x000010050800c986 */ /* 0x0001e2000c101126 */
[----:B------:R-:W-:Y:S05]  /*3ce0*/  @P3 BRA `(.L_x_121) ;  /* 0x00000000000c3947 */ /* 0x000fea0003800000 */
[----:B------:R-:W5:Y:S02]  /*3cf0*/  LDG.E.U8 R98, desc[UR38][R12.64+0x11] ;  /* 0x000011260c627981 */ /* 0x000f64000c1e1100 */
[----:B-----5:R-:W-:-:S05]  /*3d00*/  PRMT R4, R98, 0x8880, RZ ;  /* 0x0000888062047816 */ /* 0x020fca00000000ff */
[----:B------:R-:W-:-:S07]  /*3d10*/  IMAD R23, R4, R91, RZ ;  /* 0x0000005b04177224 */ /* 0x000fce00078e02ff */
.L_x_121:
[----:B------:R-:W-:Y:S05]  /*3d20*/  BSYNC B1 ;  /* 0x0000000000017941 */ /* 0x000fea0003800000 */
.L_x_120:
[----:B------:R-:W-:Y:S01]  /*3d30*/  @!P3 IMAD R35, R35, R90, R23 ;  /* 0x0000005a2323b224 */ /* 0x000fe200078e0217 */
[----:B------:R-:W-:Y:S04]  /*3d40*/  BSSY B1, `(.L_x_122) ;  /* 0x0000006000017945 */ /* 0x000fe80003800000 */
[----:B------:R0:W-:Y:S01]  /*3d50*/  @!P3 STG.E.U8 desc[UR38][R8.64+0x11], R35 ;  /* 0x000011230800b986 */ /* 0x0001e2000c101126 */
[----:B------:R-:W-:Y:S05]  /*3d60*/  @P5 BRA `(.L_x_123) ;  /* 0x00000000000c5947 */ /* 0x000fea0003800000 */
[----:B------:R-:W5:Y:S02]  /*3d70*/  LDG.E.U8 R98, desc[UR38][R10.64+0x18] ;  /* 0x000018260a627981 */ /* 0x000f64000c1e1100 */
[----:B-----5:R-:W-:-:S05]  /*3d80*/  PRMT R4, R98, 0x8880, RZ ;  /* 0x0000888062047816 */ /* 0x020fca00000000ff */
[----:B------:R-:W-:-:S07]  /*3d90*/  IMAD R23, R4, R91, RZ ;  /* 0x0000005b04177224 */ /* 0x000fce00078e02ff */
.L_x_123:
[----:B------:R-:W-:Y:S05]  /*3da0*/  BSYNC B1 ;  /* 0x0000000000017941 */ /* 0x000fea0003800000 */
.L_x_122:
[----:B0-----:R-:W-:Y:S01]  /*3db0*/  @!P5 IMAD R5, R36, R90, R23 ;  /* 0x0000005a2405d224 */ /* 0x001fe200078e0217 */
[----:B------:R-:W-:Y:S04]  /*3dc0*/  BSSY B1, `(.L_x_124) ;  /* 0x0000006000017945 */ /* 0x000fe80003800000 */
[----:B------:R0:W-:Y:S01]  /*3dd0*/  @!P5 STG.E.U8 desc[UR38][R6.64+0x18], R5 ;  /* 0x000018050600d986 */ /* 0x0001e2000c101126 */
[----:B------:R-:W-:Y:S05]  /*3de0*/  @P1 BRA `(.L_x_125) ;  /* 0x00000000000c1947 */ /* 0x000fea0003800000 */
[----:B------:R-:W5:Y:S02]  /*3df0*/  LDG.E.U8 R98, desc[UR38][R10.64+0x19] ;  /* 0x000019260a627981 */ /* 0x000f64000c1e1100 */
[----:B-----5:R-:W-:-:S05]  /*3e00*/  PRMT R4, R98, 0x8880, RZ ;  /* 0x0000888062047816 */ /* 0x020fca00000000ff */
[----:B------:R-:W-:-:S07]  /*3e10*/  IMAD R23, R4, R91, RZ ;  /* 0x0000005b04177224 */ /* 0x000fce00078e02ff */
.L_x_125:
[----:B------:R-:W-:Y:S05]  /*3e20*/  BSYNC B1 ;  /* 0x0000000000017941 */ /* 0x000fea0003800000 */
.L_x_124:
        /* <DEDUP_REMOVED lines=11> */
.L_x_127:
[----:B------:R-:W-:Y:S05]  /*3ee0*/  BSYNC B1 ;  /* 0x0000000000017941 */ /* 0x000fea0003800000 */
.L_x_126:
[----:B0-----:R-:W-:Y:S01]  /*3ef0*/  @!P4 IMAD R5, R38, R90, R23 ;  /* 0x0000005a2605c224 */ /* 0x001fe200078e0217 */
[----:B------:R-:W-:Y:S04]  /*3f00*/  BSSY B1, `(.L_x_128) ;  /* 0x0000006000017945 */ /* 0x000fe80003800000 */
[----:B------:R0:W-:Y:S01]  /*3f10*/  @!P4 STG.E.U8 desc[UR38][R8.64+0x18], R5 ;  /* 0x000018050800c986 */ /* 0x0001e2000c101126 */
[----:B------:R-:W-:Y:S05]  /*3f20*/  @P3 BRA `(.L_x_129) ;  /* 0x00000000000c3947 */ /* 0x000fea0003800000 */
[----:B------:R-:W5:Y:S02]  /*3f30*/  LDG.E.U8 R98, desc[UR38][R12.64+0x19] ;  /* 0x000019260c627981 */ /* 0x000f64000c1e1100 */
[----:B-----5:R-:W-:-:S05]  /*3f40*/  PRMT R4, R98, 0x8880, RZ ;  /* 0x0000888062047816 */ /* 0x020fca00000000ff */
[----:B------:R-:W-:-:S07]  /*3f50*/  IMAD R23, R4, R91, RZ ;  /* 0x0000005b04177224 */ /* 0x000fce00078e02ff */
.L_x_129:
[----:B------:R-:W-:Y:S05]  /*3f60*/  BSYNC B1 ;  /* 0x0000000000017941 */ /* 0x000fea0003800000 */
.L_x_128:
[----:B------:R-:W-:Y:S01]  /*3f70*/  @!P3 IMAD R39, R39, R90, R23 ;  /* 0x0000005a2727b224 */ /* 0x000fe200078e0217 */
[----:B------:R-:W-:Y:S04]  /*3f80*/  BSSY B1, `(.L_x_130) ;  /* 0x0000006000017945 */ /* 0x000fe80003800000 */
[----:B------:R0:W-:Y:S01]  /*3f90*/  @!P3 STG.E.U8 desc[UR38][R8.64+0x19], R39 ;  /* 0x000019270800b986 */ /* 0x0001e2000c101126 */
[----:B------:R-:W-:Y:S05]  /*3fa0*/  @P5 BRA `(.L_x_131) ;  /* 0x00000000000c5947 */ /* 0x000fea0003800000 */
[----:B------:R-:W5:Y:S02]  /*3fb0*/  LDG.E.U8 R98, desc[UR38][R10.64+0x20] ;  /* 0x000020260a627981 */ /* 0x000f64000c1e1100 */
[----:B-----5:R-:W-:-:S05]  /*3fc0*/  PRMT R4, R98, 0x8880, RZ ;  /* 0x0000888062047816 */ /* 0x020fca00000000ff */
[----:B------:R-:W-:-:S07]  /*3fd0*/  IMAD R23, R4, R91, RZ ;  /* 0x0000005b04177224 */ /* 0x000fce00078e02ff */
.L_x_131:
[----:B------:R-:W-:Y:S05]  /*3fe0*/  BSYNC B1 ;  /* 0x0000000000017941 */ /* 0x000fea0003800000 */
.L_x_130:
[----:B0-----:R-:W-:Y:S01]  /*3ff0*/  @!P5 IMAD R5, R40, R90, R23 ;  /* 0x0000005a2805d224 */ /* 0x001fe200078e0217 */
[----:B------:R-:W-:Y:S04]  /*4000*/  BSSY B1, `(.L_x_132) ;  /* 0x0000006000017945 */ /* 0x000fe80003800000 */
[----:B------:R0:W-:Y:S01]  /*4010*/  @!P5 STG.E.U8 desc[UR38][R6.64+0x20], R5 ;  /* 0x000020050600d986 */ /* 0x0001e2000c101126 */
[----:B------:R-:W-:Y:S05]  /*4020*/  @P1 BRA `(.L_x_133) ;  /* 0x00000000000c1947 */ /* 0x000fea0003800000 */
[----:B------:R-:W5:Y:S02]  /*4030*/  LDG.E.U8 R98, desc[UR38][R10.64+0x21] ;  /* 0x000021260a627981 */ /* 0x000f64000c1e1100 */
[----:B-----5:R-:W-:-:S05]  /*4040*/  PRMT R4, R98, 0x8880, RZ ;  /* 0x0000888062047816 */ /* 0x020fca00000000ff */
[----:B------:R-:W-:-:S07]  /*4050*/  IMAD R23, R4, R91, RZ ;  /* 0x0000005b04177224 */ /* 0x000fce00078e02ff */
.L_x_133:
[----:B------:R-:W-:Y:S05]  /*4060*/  BSYNC B1 ;  /* 0x0000000000017941 */ /* 0x000fea0003800000 */
.L_x_132:
        /* <DEDUP_REMOVED lines=11> */
.L_x_135:
[----:B------:R-:W-:Y:S05]  /*4120*/  BSYNC B1 ;  /* 0x0000000000017941 */ /* 0x000fea0003800000 */
.L_x_134:
[----:B0-----:R-:W-:Y:S01]  /*4130*/  @!P4 IMAD R5, R42, R90, R23 ;  /* 0x0000005a2a05c224 */ /* 0x001fe200078e0217 */
[----:B------:R-:W-:Y:S04]  /*4140*/  BSSY B1, `(.L_x_136) ;  /* 0x0000006000017945 */ /* 0x000fe80003800000 */
[----:B------:R0:W-:Y:S01]  /*4150*/  @!P4 STG.E.U8 desc[UR38][R8.64+0x20], R5 ;  /* 0x000020050800c986 */ /* 0x0001e2000c101126 */
[----:B------:R-:W-:Y:S05]  /*4160*/  @P3 BRA `(.L_x_137) ;  /* 0x00000000000c3947 */ /* 0x000fea0003800000 */
[----:B------:R-:W5:Y:S02]  /*4170*/  LDG.E.U8 R98, desc[UR38][R12.64+0x21] ;  /* 0x000021260c627981 */ /* 0x000f64000c1e1100 */
[----:B-----5:R-:W-:-:S05]  /*4180*/  PRMT R4, R98, 0x8880, RZ ;  /* 0x0000888062047816 */ /* 0x020fca00000000ff */
[----:B------:R-:W-:-:S07]  /*4190*/  IMAD R23, R4, R91, RZ ;  /* 0x0000005b04177224 */ /* 0x000fce00078e02ff */
.L_x_137:
[----:B------:R-:W-:Y:S05]  /*41a0*/  BSYNC B1 ;  /* 0x0000000000017941 */ /* 0x000fea0003800000 */
.L_x_136:
[----:B------:R-:W-:Y:S01]  /*41b0*/  @!P3 IMAD R43, R43, R90, R23 ;  /* 0x0000005a2b2bb224 */ /* 0x000fe200078e0217 */
[----:B------:R-:W-:Y:S04]  /*41c0*/  BSSY B1, `(.L_x_138) ;  /* 0x0000006000017945 */ /* 0x000fe80003800000 */
[----:B------:R0:W-:Y:S01]  /*41d0*/  @!P3 STG.E.U8 desc[UR38][R8.64+0x21], R43 ;  /* 0x0000212b0800b986 */ /* 0x0001e2000c101126 */
[----:B------:R-:W-:Y:S05]  /*41e0*/  @P5 BRA `(.L_x_139) ;  /* 0x00000000000c5947 */ /* 0x000fea0003800000 */
[----:B------:R-:W5:Y:S02]  /*41f0*/  LDG.E.U8 R98, desc[UR38][R10.64+0x28] ;  /* 0x000028260a627981 */ /* 0x000f64000c1e1100 */
[----:B-----5:R-:W-:-:S05]  /*4200*/  PRMT R4, R98, 0x8880, RZ ;  /* 0x0000888062047816 */ /* 0x020fca00000000ff */
[----:B------:R-:W-:-:S07]  /*4210*/  IMAD R23, R4, R91, RZ ;  /* 0x0000005b04177224 */ /* 0x000fce00078e02ff */
.L_x_139:
[----:B------:R-:W-:Y:S05]  /*4220*/  BSYNC B1 ;  /* 0x0000000000017941 */ /* 0x000fea0003800000 */
.L_x_138:
[----:B0-----:R-:W-:Y:S01]  /*4230*/  @!P5 IMAD R5, R44, R90, R23 ;  /* 0x0000005a2c05d224 */ /* 0x001fe200078e0217 */
[----:B------:R-:W-:Y:S04]  /*4240*/  BSSY B1, `(.L_x_140) ;  /* 0x0000006000017945 */ /* 0x000fe80003800000 */
[----:B------:R0:W-:Y:S01]  /*4250*/  @!P5 STG.E.U8 desc[UR38][R6.64+0x28], R5 ;  /* 0x000028050600d986 */ /* 0x0001e2000c101126 */
[----:B------:R-:W-:Y:S05]  /*4260*/  @P1 BRA `(.L_x_141) ;  /* 0x00000000000c1947 */ /* 0x000fea0003800000 */
[----:B------:R-:W5:Y:S02]  /*4270*/  LDG.E.U8 R98, desc[UR38][R10.64+0x29] ;  /* 0x000029260a627981 */ /* 0x000f64000c1e1100 */
[----:B-----5:R-:W-:-:S05]  /*4280*/  PRMT R4, R98, 0x8880, RZ ;  /* 0x0000888062047816 */ /* 0x020fca00000000ff */
[----:B------:R-:W-:-:S07]  /*4290*/  IMAD R23, R4, R91, RZ ;  /* 0x0000005b04177224 */ /* 0x000fce00078e02ff */
.L_x_141:
[----:B------:R-:W-:Y:S05]  /*42a0*/  BSYNC B1 ;  /* 0x0000000000017941 */ /* 0x000fea0003800000 */
.L_x_140:
        /* <DEDUP_REMOVED lines=11> */
.L_x_143:
[----:B------:R-:W-:Y:S05]  /*4360*/  BSYNC B1 ;  /* 0x0000000000017941 */ /* 0x000fea0003800000 */
.L_x_142:
[----:B0-----:R-:W-:Y:S01]  /*4370*/  @!P4 IMAD R5, R46, R90, R23 ;  /* 0x0000005a2e05c224 */ /* 0x001fe200078e0217 */
[----:B------:R-:W-:Y:S04]  /*4380*/  BSSY B1, `(.L_x_144) ;  /* 0x0000006000017945 */ /* 0x000fe80003800000 */
[----:B------:R0:W-:Y:S01]  /*4390*/  @!P4 STG.E.U8 desc[UR38][R8.64+0x28], R5 ;  /* 0x000028050800c986 */ /* 0x0001e2000c101126 */
[----:B------:R-:W-:Y:S05]  /*43a0*/  @P3 BRA `(.L_x_145) ;  /* 0x00000000000c3947 */ /* 0x000fea0003800000 */
[----:B------:R-:W5:Y:S02]  /*43b0*/  LDG.E.U8 R98, desc[UR38][R12.64+0x29] ;  /* 0x000029260c627981 */ /* 0x000f64000c1e1100 */
[----:B-----5:R-:W-:-:S05]  /*43c0*/  PRMT R4, R98, 0x8880, RZ ;  /* 0x0000888062047816 */ /* 0x020fca00000000ff */
[----:B------:R-:W-:-:S07]  /*43d0*/  IMAD R23, R4, R91, RZ ;  /* 0x0000005b04177224 */ /* 0x000fce00078e02ff */
.L_x_145:
[----:B------:R-:W-:Y:S05]  /*43e0*/  BSYNC B1 ;  /* 0x0000000000017941 */ /* 0x000fea0003800000 */
.L_x_144:
[----:B------:R-:W-:Y:S01]  /*43f0*/  @!P3 IMAD R47, R47, R90, R23 ;  /* 0x0000005a2f2fb224 */ /* 0x000fe200078e0217 */
[----:B------:R-:W-:Y:S04]  /*4400*/  BSSY B1, `(.L_x_146) ;  /* 0x0000006000017945 */ /* 0x000fe80003800000 */
[----:B------:R0:W-:Y:S01]  /*4410*/  @!P3 STG.E.U8 desc[UR38][R8.64+0x29], R47 ;  /* 0x0000292f0800b986 */ /* 0x0001e2000c101126 */
[----:B------:R-:W-:Y:S05]  /*4420*/  @P5 BRA `(.L_x_147) ;  /* 0x00000000000c5947 */ /* 0x000fea0003800000 */
[----:B------:R-:W5:Y:S02]  /*4430*/  LDG.E.U8 R98, desc[UR38][R10.64+0x30] ;  /* 0x000030260a627981 */ /* 0x000f64000c1e1100 */
[----:B-----5:R-:W-:-:S05]  /*4440*/  PRMT R4, R98, 0x8880, RZ ;  /* 0x0000888062047816 */ /* 0x020fca00000000ff */
[----:B------:R-:W-:-:S07]  /*4450*/  IMAD R23, R4, R91, RZ ;  /* 0x0000005b04177224 */ /* 0x000fce00078e02ff */
.L_x_147:
[----:B------:R-:W-:Y:S05]  /*4460*/  BSYNC B1 ;  /* 0x0000000000017941 */ /* 0x000fea0003800000 */
.L_x_146:
[----:B0-----:R-:W-:Y:S01]  /*4470*/  @!P5 IMAD R5, R48, R90, R23 ;  /* 0x0000005a3005d224 */ /* 0x001fe200078e0217 */
[----:B------:R-:W-:Y:S04]  /*4480*/  BSSY B1, `(.L_x_148) ;  /* 0x0000006000017945 */ /* 0x000fe80003800000 */
[----:B------:R0:W-:Y:S01]  /*4490*/  @!P5 STG.E.U8 desc[UR38][R6.64+0x30], R5 ;  /* 0x000030050600d986 */ /* 0x0001e2000c101126 */
[----:B------:R-:W-:Y:S05]  /*44a0*/  @P1 BRA `(.L_x_149) ;  /* 0x00000000000c1947 */ /* 0x000fea0003800000 */
[----:B------:R-:W5:Y:S02]  /*44b0*/  LDG.E.U8 R98, desc[UR38][R10.64+0x31] ;  /* 0x000031260a627981 */ /* 0x000f64000c1e1100 */
[----:B-----5:R-:W-:-:S05]  /*44c0*/  PRMT R4, R98, 0x8880, RZ ;  /* 0x0000888062047816 */ /* 0x020fca00000000ff */
[----:B------:R-:W-:-:S07]  /*44d0*/  IMAD R23, R4, R91, RZ ;  /* 0x0000005b04177224 */ /* 0x000fce00078e02ff */
.L_x_149:
[----:B------:R-:W-:Y:S05]  /*44e0*/  BSYNC B1 ;  /* 0x0000000000017941 */ /* 0x000fea0003800000 */
.L_x_148:
[----:B------:R-:W-:Y:S01]  /*44f0*/  ISETP.LT.OR P4, PT, R3, 0x31, !P0 ;  /* 0x000000310300780c */ /* 0x000fe20004781670 */
[----:B------:R-:W-:Y:S01]  /*4500*/  @!P1 IMAD R49, R49, R90, R23 ;  /* 0x0000005a31319224 */ /* 0x000fe200078e0217 */
[----:B------:R-:W-:Y:S01]  /*4510*/  BSSY B1, `(.L_x_150) ;  /* 0x000000a000017945 */ /* 0x000fe20003800000 */
[C---:B------:R-:W-:Y:S02]  /*4520*/  ISETP.LT.OR P3, PT, R3.reuse, 0x32, !P0 ;  /* 0x000000320300780c */ /* 0x040fe40004761670 */
[C---:B------:R-:W-:Y:S01]  /*4530*/  ISETP.LT.OR P5, PT, R3.reuse, 0x39, !P0 ;  /* 0x000000390300780c */ /* 0x040fe200047a1670 */
[----:B------:R0:W-:Y:S01]  /*4540*/  @!P1 STG.E.U8 desc[UR38][R6.64+0x31], R49 ;  /* 0x0000313106009986 */ /* 0x0001e2000c101126 */
[C---:B------:R-:W-:Y:S02]  /*4550*/  ISETP.LT.OR P1, PT, R3.reuse, 0x39, !P2 ;  /* 0x000000390300780c */ /* 0x040fe40005721670 */
[----:B------:R-:W-:-:S04]  /*4560*/  ISETP.LT.OR P2, PT, R3, 0x3a, !P2 ;  /* 0x0000003a0300780c */ /* 0x000fc80005741670 */
[----:B------:R-:W-:Y:S09]  /*4570*/  @P4 BRA `(.L_x_151) ;  /* 0x00000000000c4947 */ /* 0x000ff20003800000 */
[----:B------:R-:W5:Y:S02]  /*4580*/  LDG.E.U8 R98, desc[UR38][R12.64+0x30] ;  /* 0x000030260c627981 */ /* 0x000f64000c1e1100 */
[----:B-----5:R-:W-:-:S05]  /*4590*/  PRMT R4, R98, 0x8880, RZ ;  /* 0x0000888062047816 */ /* 0x020fca00000000ff */
[----:B------:R-:W-:-:S07]  /*45a0*/  IMAD R23, R4, R91, RZ ;  /* 0x0000005b04177224 */ /* 0x000fce00078e02ff */
.L_x_151:
[----:B------:R-:W-:Y:S05]  /*45b0*/  BSYNC B1 ;  /* 0x0000000000017941 */ /* 0x000fea0003800000 */
.L_x_150:
[----:B0-----:R-:W-:Y:S01]  /*45c0*/  @!P4 IMAD R5, R50, R90, R23 ;  /* 0x0000005a3205c224 */ /* 0x001fe200078e0217 */
[----:B------:R-:W-:Y:S04]  /*45d0*/  BSSY B1, `(.L_x_152) ;  /* 0x0000006000017945 */ /* 0x000fe80003800000 */
[----:B------:R0:W-:Y:S01]  /*45e0*/  @!P4 STG.E.U8 desc[UR38][R8.64+0x30], R5 ;  /* 0x000030050800c986 */ /* 0x0001e2000c101126 */
[----:B------:R-:W-:Y:S05]  /*45f0*/  @P3 BRA `(.L_x_153) ;  /* 0x00000000000c3947 */ /* 0x000fea0003800000 */
[----:B------:R-:W5:Y:S02]  /*4600*/  LDG.E.U8 R98, desc[UR38][R12.64+0x31] ;  /* 0x000031260c627981 */ /* 0x000f64000c1e1100 */
[----:B-----5:R-:W-:-:S05]  /*4610*/  PRMT R4, R98, 0x8880, RZ ;  /* 0x0000888062047816 */ /* 0x020fca00000000ff */
[----:B------:R-:W-:-:S07]  /*4620*/  IMAD R23, R4, R91, RZ ;  /* 0x0000005b04177224 */ /* 0x000fce00078e02ff */
.L_x_153:
[----:B------:R-:W-:Y:S05]  /*4630*/  BSYNC B1 ;  /* 0x0000000000017941 */ /* 0x000fea0003800000 */
.L_x_152:
[----:B------:R-:W-:Y:S01]  /*4640*/  @!P3 IMAD R51, R51, R90, R23 ;  /* 0x0000005a3333b224 */ /* 0x000fe200078e0217 */
[----:B------:R-:W-:Y:S04]  /*4650*/  BSSY B1, `(.L_x_154) ;  /* 0x0000006000017945 */ /* 0x000fe80003800000 */
[----:B------:R0:W-:Y:S01]  /*4660*/  @!P3 STG.E.U8 desc[UR38][R8.64+0x31], R51 ;  /* 0x000031330800b986 */ /* 0x0001e2000c101126 */
[----:B------:R-:W-:Y:S05]  /*4670*/  @P1 BRA `(.L_x_155) ;  /* 0x00000000000c1947 */ /* 0x000fea0003800000 */
[----:B------:R-:W5:Y:S02]  /*4680*/  LDG.E.U8 R98, desc[UR38][R10.64+0x38] ;  /* 0x000038260a627981 */ /* 0x000f64000c1e1100 */
[----:B-----5:R-:W-:-:S05]  /*4690*/  PRMT R4, R98, 0x8880, RZ ;  /* 0x0000888062047816 */ /* 0x020fca00000000ff */
[----:B------:R-:W-:-:S07]  /*46a0*/  IMAD R23, R4, R91, RZ ;  /* 0x0000005b04177224 */ /* 0x000fce00078e02ff */
.L_x_155:
[----:B------:R-:W-:Y:S05]  /*46b0*/  BSYNC B1 ;  /* 0x0000000000017941 */ /* 0x000fea0003800000 */
.L_x_154:
[----:B0-----:R-:W-:Y:S01]  /*46c0*/  @!P1 IMAD R5, R52, R90, R23 ;  /* 0x0000005a34059224 */ /* 0x001fe200078e0217 */
[----:B------:R-:W-:Y:S04]  /*46d0*/  BSSY B1, `(.L_x_156) ;  /* 0x0000006000017945 */ /* 0x000fe80003800000 */
[----:B------:R0:W-:Y:S01]  /*46e0*/  @!P1 STG.E.U8 desc[UR38][R6.64+0x38], R5 ;  /* 0x0000380506009986 */ /* 0x0001e2000c101126 */
[----:B------:R-:W-:Y:S05]  /*46f0*/  @P2 BRA `(.L_x_157) ;  /* 0x00000000000c2947 */ /* 0x000fea0003800000 */
[----:B------:R-:W5:Y:S02]  /*4700*/  LDG.E.U8 R98, desc[UR38][R10.64+0x39] ;  /* 0x000039260a627981 */ /* 0x000f64000c1e1100 */
[----:B-----5:R-:W-:-:S05]  /*4710*/  PRMT R4, R98, 0x8880, RZ ;  /* 0x0000888062047816 */ /* 0x020fca00000000ff */
[----:B------:R-:W-:-:S07]  /*4720*/  IMAD R23, R4, R91, RZ ;  /* 0x0000005b04177224 */ /* 0x000fce00078e02ff */
.L_x_157:
[----:B------:R-:W-:Y:S05]  /*4730*/  BSYNC B1 ;  /* 0x0000000000017941 */ /* 0x000fea0003800000 */
.L_x_156:
[----:B------:R-:W-:Y:S01]  /*4740*/  @!P2 IMAD R53, R53, R90, R23 ;  /* 0x0000005a3535a224 */ /* 0x000fe200078e0217 */
[----:B------:R-:W-:Y:S04]  /*4750*/  BSSY B1, `(.L_x_158) ;  /* 0x0000006000017945 */ /* 0x000fe80003800000 */
[----:B------:R0:W-:Y:S01]  /*4760*/  @!P2 STG.E.U8 desc[UR38][R6.64+0x39], R53 ;  /* 0x000039350600a986 */ /* 0x0001e2000c101126 */
[----:B------:R-:W-:Y:S05]  /*4770*/  @P5 BRA `(.L_x_159) ;  /* 0x00000000000c5947 */ /* 0x000fea0003800000 */
[----:B------:R-:W5:Y:S02]  /*4780*/  LDG.E.U8 R98, desc[UR38][R12.64+0x38] ;  /* 0x000038260c627981 */ /* 0x000f64000c1e1100 */
[----:B-----5:R-:W-:-:S05]  /*4790*/  PRMT R4, R98, 0x8880, RZ ;  /* 0x0000888062047816 */ /* 0x020fca00000000ff */
[----:B------:R-:W-:-:S07]  /*47a0*/  IMAD R23, R4, R91, RZ ;  /* 0x0000005b04177224 */ /* 0x000fce00078e02ff */
.L_x_159:
[----:B------:R-:W-:Y:S05]  /*47b0*/  BSYNC B1 ;  /* 0x0000000000017941 */ /* 0x000fea0003800000 */
.L_x_158:
[----:B0-----:R-:W-:Y:S01]  /*47c0*/  @!P5 IMAD R5, R54, R90, R23 ;  /* 0x0000005a3605d224 */ /* 0x001fe200078e0217 */
[----:B------:R-:W-:Y:S01]  /*47d0*/  ISETP.LT.OR P0, PT, R3, 0x3a, !P0 ;  /* 0x0000003a0300780c */ /* 0x000fe20004701670 */
[----:B------:R-:W-:Y:S03]  /*47e0*/  BSSY B1, `(.L_x_160) ;  /* 0x0000006000017945 */ /* 0x000fe60003800000 */
[----:B------:R0:W-:Y:S09]  /*47f0*/  @!P5 STG.E.U8 desc[UR38][R8.64+0x38], R5 ;  /* 0x000038050800d986 */ /* 0x0001f2000c101126 */
[----:B------:R-:W-:Y:S05]  /*4800*/  @P0 BRA `(.L_x_161) ;  /* 0x00000000000c0947 */ /* 0x000fea0003800000 */
[----:B------:R-:W5:Y:S02]  /*4810*/  LDG.E.U8 R98, desc[UR38][R12.64+0x39] ;  /* 0x000039260c627981 */ /* 0x000f64000c1e1100 */
[----:B-----5:R-:W-:-:S05]  /*4820*/  PRMT R4, R98, 0x8880, RZ ;  /* 0x0000888062047816 */ /* 0x020fca00000000ff */
[----:B------:R-:W-:-:S07]  /*4830*/  IMAD R23, R4, R91, RZ ;  /* 0x0000005b04177224 */ /* 0x000fce00078e02ff */
.L_x_161:
[----:B------:R-:W-:Y:S05]  /*4840*/  BSYNC B1 ;  /* 0x0000000000017941 */ /* 0x000fea0003800000 */
.L_x_160:
[----:B------:R-:W-:Y:S01]  /*4850*/  IMAD R23, R55, R90, R23 ;  /* 0x0000005a37177224 */ /* 0x000fe200078e0217 */
[----:B------:R-:W-:Y:S06]  /*4860*/  @P0 BRA `(.L_x_162) ;  /* 0x0000000c00180947 */ /* 0x000fec0003800000 */
[----:B------:R0:W-:Y:S01]  /*4870*/  STG.E.U8 desc[UR38][R8.64+0x39], R23 ;  /* 0x0000391708007986 */ /* 0x0001e2000c101126 */
[----:B------:R-:W-:Y:S05]  /*4880*/  BRA `(.L_x_162) ;  /* 0x0000000c00107947 */ /* 0x000fea0003800000 */
.L_x_33:
[C---:B------:R-:W-:Y:S02]  /*4890*/  ISETP.GE.AND P2, PT, R99.reuse, 0x1, PT ;  /* 0x000000016300780c */ /* 0x040fe40003f46270 */
[----:B------:R-:W-:Y:S02]  /*48a0*/  ISETP.GE.AND P1, PT, R99, 0x9, PT ;  /* 0x000000096300780c */ /* 0x000fe40003f26270 */
[C---:B------:R-:W-:Y:S02]  /*48b0*/  ISETP.LT.OR P4, PT, R3.reuse, 0x1, !P2 ;  /* 0x000000010300780c */ /* 0x040fe40005781670 */
[C---:B------:R-:W-:Y:S02]  /*48c0*/  ISETP.LT.OR P5, PT, R3.reuse, 0x2, !P2 ;  /* 0x000000020300780c */ /* 0x040fe400057a1670 */
[C---:B------:R-:W-:Y:S02]  /*48d0*/  ISETP.LT.OR P0, PT, R3.reuse, 0x1, !P1 ;  /* 0x000000010300780c */ /* 0x040fe40004f01670 */
[----:B------:R-:W-:-:S07]  /*48e0*/  ISETP.LT.OR P3, PT, R3, 0x2, !P1 ;  /* 0x000000020300780c */ /* 0x000fce0004f61670 */
[-C--:B------:R-:W-:Y:S02]  /*48f0*/  @!P4 IMAD R11, R56, R90.reuse, RZ ;  /* 0x0000005a380bc224 */ /* 0x080fe400078e02ff */
[-C--:B------:R-:W-:Y:S02]  /*4900*/  @!P5 IMAD R57, R57, R90.reuse, RZ ;  /* 0x0000005a3939d224 */ /* 0x080fe400078e02ff */
[-C--:B------:R-:W-:Y:S01]  /*4910*/  @!P0 IMAD R13, R58, R90.reuse, RZ ;  /* 0x0000005a3a0d8224 */ /* 0x080fe200078e02ff */
[----:B------:R0:W-:Y:S01]  /*4920*/  @!P4 STG.E.U8 desc[UR38][R14.64], R11 ;  /* 0x0000000b0e00c986 */ /* 0x0001e2000c101126 */
[----:B------:R-:W-:Y:S01]  /*4930*/  ISETP.LT.OR P4, PT, R3, 0x9, !P2 ;  /* 0x000000090300780c */ /* 0x000fe20005781670 */
[----:B------:R-:W-:Y:S02]  /*4940*/  @!P3 IMAD R59, R59, R90, RZ ;  /* 0x0000005a3b3bb224 */ /* 0x000fe400078e02ff */
[----:B------:R-:W-:Y:S01]  /*4950*/  @!P5 STG.E.U8 desc[UR38][R14.64+0x1], R57 ;  /* 0x000001390e00d986 */ /* 0x000fe2000c101126 */
[----:B------:R-:W-:-:S03]  /*4960*/  ISETP.LT.OR P5, PT, R3, 0xa, !P2 ;  /* 0x0000000a0300780c */ /* 0x000fc600057a1670 */
[----:B------:R1:W-:Y:S01]  /*4970*/  @!P0 STG.E.U8 desc[UR38][R4.64], R13 ;  /* 0x0000000d04008986 */ /* 0x0003e2000c101126 */
[----:B------:R-:W-:-:S03]  /*4980*/  ISETP.LT.OR P0, PT, R3, 0x9, !P1 ;  /* 0x000000090300780c */ /* 0x000fc60004f01670 */
[----:B------:R-:W-:Y:S01]  /*4990*/  @!P3 STG.E.U8 desc[UR38][R4.64+0x1], R59 ;  /* 0x0000013b0400b986 */ /* 0x000fe2000c101126 */
[----:B------:R-:W-:Y:S01]  /*49a0*/  ISETP.LT.OR P3, PT, R3, 0xa, !P1 ;  /* 0x0000000a0300780c */ /* 0x000fe20004f61670 */
[----:B------:R-:W-:-:S04]  /*49b0*/  @!P4 IMAD R21, R60, R90, RZ ;  /* 0x0000005a3c15c224 */ /* 0x000fc800078e02ff */
[-C--:B------:R-:W-:Y:S01]  /*49c0*/  @!P5 IMAD R61, R61, R90.reuse, RZ ;  /* 0x0000005a3d3dd224 */ /* 0x080fe200078e02ff */
[----:B------:R2:W-:Y:S01]  /*49d0*/  @!P4 STG.E.U8 desc[UR38][R14.64+0x8], R21 ;  /* 0x000008150e00c986 */ /* 0x0005e2000c101126 */
[C---:B------:R-:W-:Y:S02]  /*49e0*/  ISETP.LT.OR P4, PT, R3.reuse, 0x11, !P2 ;  /* 0x000000110300780c */ /* 0x040fe40005781670 */
[-C--:B0-----:R-:W-:Y:S01]  /*49f0*/  @!P0 IMAD R11, R62, R90.reuse, RZ ;  /* 0x0000005a3e0b8224 */ /* 0x081fe200078e02ff */
[----:B------:R-:W-:Y:S01]  /*4a00*/  @!P5 STG.E.U8 desc[UR38][R14.64+0x9], R61 ;  /* 0x0000093d0e00d986 */ /* 0x000fe2000c101126 */
[----:B------:R-:W-:Y:S02]  /*4a10*/  ISETP.LT.OR P5, PT, R3, 0x12, !P2 ;  /* 0x000000120300780c */ /* 0x000fe400057a1670 */
[----:B------:R-:W-:Y:S01]  /*4a20*/  @!P3 IMAD R63, R63, R90, RZ ;  /* 0x0000005a3f3fb224 */ /* 0x000fe200078e02ff */
[----:B------:R0:W-:Y:S01]  /*4a30*/  @!P0 STG.E.U8 desc[UR38][R4.64+0x8], R11 ;  /* 0x0000080b04008986 */ /* 0x0001e2000c101126 */
[----:B------:R-:W-:-:S03]  /*4a40*/  ISETP.LT.OR P0, PT, R3, 0x11, !P1 ;  /* 0x000000110300780c */ /* 0x000fc60004f01670 */
[----:B------:R-:W-:Y:S01]  /*4a50*/  @!P3 STG.E.U8 desc[UR38][R4.64+0x9], R63 ;  /* 0x0000093f0400b986 */ /* 0x000fe2000c101126 */
[----:B------:R-:W-:Y:S01]  /*4a60*/  ISETP.LT.OR P3, PT, R3, 0x12, !P1 ;  /* 0x000000120300780c */ /* 0x000fe20004f61670 */
[----:B-1----:R-:W-:-:S04]  /*4a70*/  @!P4 IMAD R13, R64, R90, RZ ;  /* 0x0000005a400dc224 */ /* 0x002fc800078e02ff */
[-C--:B------:R-:W-:Y:S01]  /*4a80*/  @!P5 IMAD R65, R65, R90.reuse, RZ ;  /* 0x0000005a4141d224 */ /* 0x080fe200078e02ff */
[----:B------:R1:W-:Y:S01]  /*4a90*/  @!P4 STG.E.U8 desc[UR38][R14.64+0x10], R13 ;  /* 0x0000100d0e00c986 */ /* 0x0003e2000c101126 */
[C---:B------:R-:W-:Y:S02]  /*4aa0*/  ISETP.LT.OR P4, PT, R3.reuse, 0x19, !P2 ;  /* 0x000000190300780c */ /* 0x040fe40005781670 */
[-C--:B--2---:R-:W-:Y:S01]  /*4ab0*/  @!P0 IMAD R21, R66, R90.reuse, RZ ;  /* 0x0000005a42158224 */ /* 0x084fe200078e02ff */
[----:B------:R-:W-:Y:S01]  /*4ac0*/  @!P5 STG.E.U8 desc[UR38][R14.64+0x11], R65 ;  /* 0x000011410e00d986 */ /* 0x000fe2000c101126 */
[----:B------:R-:W-:Y:S02]  /*4ad0*/  ISETP.LT.OR P5, PT, R3, 0x1a, !P2 ;  /* 0x0000001a0300780c */ /* 0x000fe400057a1670 */
[----:B------:R-:W-:Y:S01]  /*4ae0*/  @!P3 IMAD R67, R67, R90, RZ ;  /* 0x0000005a4343b224 */ /* 0x000fe200078e02ff */
[----:B------:R2:W-:Y:S01]  /*4af0*/  @!P0 STG.E.U8 desc[UR38][R4.64+0x10], R21 ;  /* 0x0000101504008986 */ /* 0x0005e2000c101126 */
[----:B------:R-:W-:-:S03]  /*4b00*/  ISETP.LT.OR P0, PT, R3, 0x19, !P1 ;  /* 0x000000190300780c */ /* 0x000fc60004f01670 */
[----:B------:R-:W-:Y:S01]  /*4b10*/  @!P3 STG.E.U8 desc[UR38][R4.64+0x11], R67 ;  /* 0x000011430400b986 */ /* 0x000fe2000c101126 */
[----:B------:R-:W-:Y:S01]  /*4b20*/  ISETP.LT.OR P3, PT, R3, 0x1a, !P1 ;  /* 0x0000001a0300780c */ /* 0x000fe20004f61670 */
[----:B0-----:R-:W-:-:S04]  /*4b30*/  @!P4 IMAD R11, R68, R90, RZ ;  /* 0x0000005a440bc224 */ /* 0x001fc800078e02ff */
[-C--:B------:R-:W-:Y:S01]  /*4b40*/  @!P5 IMAD R69, R69, R90.reuse, RZ ;  /* 0x0000005a4545d224 */ /* 0x080fe200078e02ff */
[----:B------:R0:W-:Y:S01]  /*4b50*/  @!P4 STG.E.U8 desc[UR38][R14.64+0x18], R11 ;  /* 0x0000180b0e00c986 */ /* 0x0001e2000c101126 */
[C---:B------:R-:W-:Y:S02]  /*4b60*/  ISETP.LT.OR P4, PT, R3.reuse, 0x21, !P2 ;  /* 0x000000210300780c */ /* 0x040fe40005781670 */
[-C--:B-1----:R-:W-:Y:S01]  /*4b70*/  @!P0 IMAD R13, R70, R90.reuse, RZ ;  /* 0x0000005a460d8224 */ /* 0x082fe200078e02ff */
[----:B------:R-:W-:Y:S01]  /*4b80*/  @!P5 STG.E.U8 desc[UR38][R14.64+0x19], R69 ;  /* 0x000019450e00d986 */ /* 0x000fe2000c101126 */
[----:B------:R-:W-:Y:S02]  /*4b90*/  ISETP.LT.OR P5, PT, R3, 0x22, !P2 ;  /* 0x000000220300780c */ /* 0x000fe400057a1670 */
[----:B------:R-:W-:Y:S01]  /*4ba0*/  @!P3 IMAD R71, R71, R90, RZ ;  /* 0x0000005a4747b224 */ /* 0x000fe200078e02ff */
[----:B------:R1:W-:Y:S01]  /*4bb0*/  @!P0 STG.E.U8 desc[UR38][R4.64+0x18], R13 ;  /* 0x0000180d04008986 */ /* 0x0003e2000c101126 */
[----:B------:R-:W-:-:S03]  /*4bc0*/  ISETP.LT.OR P0, PT, R3, 0x21, !P1 ;  /* 0x000000210300780c */ /* 0x000fc60004f01670 */
[----:B------:R-:W-:Y:S01]  /*4bd0*/  @!P3 STG.E.U8 desc[UR38][R4.64+0x19], R71 ;  /* 0x000019470400b986 */ /* 0x000fe2000c101126 */
[----:B------:R-:W-:Y:S01]  /*4be0*/  ISETP.LT.OR P3, PT, R3, 0x22, !P1 ;  /* 0x000000220300780c */ /* 0x000fe20004f61670 */
[----:B--2---:R-:W-:-:S04]  /*4bf0*/  @!P4 IMAD R21, R72, R90, RZ ;  /* 0x0000005a4815c224 */ /* 0x004fc800078e02ff */
        /* <DEDUP_REMOVED lines=32> */
[----:B------:R-:W-:-:S02]  /*4e00*/  ISETP.GE.AND P0, PT, R99, 0x81, PT ;  /* 0x000000816300780c */ /* 0x000fc40003f06270 */
[C---:B------:R-:W-:Y:S01]  /*4e10*/  ISETP.LT.OR P5, PT, R3.reuse, 0x39, !P1 ;  /* 0x000000390300780c */ /* 0x040fe20004fa1670 */
[----:B------:R-:W-:Y:S01]  /*4e20*/  @!P3 STG.E.U8 desc[UR38][R4.64+0x31], R83 ;  /* 0x000031530400b986 */ /* 0x000fe2000c101126 */
[C---:B------:R-:W-:Y:S01]  /*4e30*/  ISETP.LT.OR P1, PT, R3.reuse, 0x3a, !P1 ;  /* 0x0000003a0300780c */ /* 0x040fe20004f21670 */
[----:B--2---:R-:W-:Y:S01]  /*4e40*/  @!P4 IMAD R21, R84, R90, RZ ;  /* 0x0000005a5415c224 */ /* 0x004fe200078e02ff */
[----:B------:R-:W-:-:S03]  /*4e50*/  ISETP.LT.OR P3, PT, R3, 0x1, !P0 ;  /* 0x000000010300780c */ /* 0x000fc60004761670 */
[----:B------:R-:W-:Y:S01]  /*4e60*/  @!P2 IMAD R85, R85, R90, RZ ;  /* 0x0000005a5555a224 */ /* 0x000fe200078e02ff */
[----:B------:R-:W-:Y:S01]  /*4e70*/  @!P4 STG.E.U8 desc[UR38][R14.64+0x38], R21 ;  /* 0x000038150e00c986 */ /* 0x000fe2000c101126 */
[----:B------:R-:W-:-:S03]  /*4e80*/  ISETP.LT.OR P4, PT, R3, 0x2, !P0 ;  /* 0x000000020300780c */ /* 0x000fc60004781670 */
[----:B------:R-:W-:Y:S01]  /*4e90*/  @!P2 STG.E.U8 desc[UR38][R14.64+0x39], R85 ;  /* 0x000039550e00a986 */ /* 0x000fe2000c101126 */
[-C--:B0-----:R-:W-:Y:S01]  /*4ea0*/  @!P5 IMAD R11, R86, R90.reuse, RZ ;  /* 0x0000005a560bd224 */ /* 0x081fe200078e02ff */
[----:B------:R-:W-:Y:S01]  /*4eb0*/  ISETP.GE.AND P2, PT, R99, 0x89, PT ;  /* 0x000000896300780c */ /* 0x000fe20003f46270 */
[-C--:B------:R-:W-:Y:S02]  /*4ec0*/  @!P1 IMAD R87, R87, R90.reuse, RZ ;  /* 0x0000005a57579224 */ /* 0x080fe400078e02ff */
[----:B-1----:R-:W-:Y:S01]  /*4ed0*/  @!P3 IMAD R13, R24, R90, RZ ;  /* 0x0000005a180db224 */ /* 0x002fe200078e02ff */
[----:B------:R0:W-:Y:S01]  /*4ee0*/  @!P5 STG.E.U8 desc[UR38][R4.64+0x38], R11 ;  /* 0x0000380b0400d986 */ /* 0x0001e2000c101126 */
[----:B------:R-:W-:-:S03]  /*4ef0*/  ISETP.LT.OR P5, PT, R3, 0x1, !P2 ;  /* 0x000000010300780c */ /* 0x000fc600057a1670 */
[----:B------:R-:W-:Y:S01]  /*4f00*/  @!P4 IMAD R25, R25, R90, RZ ;  /* 0x0000005a1919c224 */ /* 0x000fe200078e02ff */
[----:B------:R1:W-:Y:S01]  /*4f10*/  @!P1 STG.E.U8 desc[UR38][R4.64+0x39], R87 ;  /* 0x0000395704009986 */ /* 0x0003e2000c101126 */
[----:B------:R-:W-:-:S03]  /*4f20*/  ISETP.LT.OR P1, PT, R3, 0x2, !P2 ;  /* 0x000000020300780c */ /* 0x000fc60005721670 */
[----:B------:R-:W-:Y:S01]  /*4f30*/  @!P3 STG.E.U8 desc[UR38][R6.64], R13 ;  /* 0x0000000d0600b986 */ /* 0x000fe2000c101126 */
[----:B------:R-:W-:-:S03]  /*4f40*/  ISETP.LT.OR P3, PT, R3, 0x9, !P0 ;  /* 0x000000090300780c */ /* 0x000fc60004761670 */
[----:B------:R-:W-:Y:S01]  /*4f50*/  @!P4 STG.E.U8 desc[UR38][R6.64+0x1], R25 ;  /* 0x000001190600c986 */ /* 0x000fe2000c101126 */
[----:B------:R-:W-:Y:S01]  /*4f60*/  ISETP.LT.OR P4, PT, R3, 0xa, !P0 ;  /* 0x0000000a0300780c */ /* 0x000fe20004781670 */
[----:B0-----:R-:W-:-:S04]  /*4f70*/  @!P5 IMAD R11, R26, R90, RZ ;  /* 0x0000005a1a0bd224 */ /* 0x001fc800078e02ff */
[-C--:B------:R-:W-:Y:S01]  /*4f80*/  @!P1 IMAD R27, R27, R90.reuse, RZ ;  /* 0x0000005a1b1b9224 */ /* 0x080fe200078e02ff */
[----:B------:R0:W-:Y:S01]  /*4f90*/  @!P5 STG.E.U8 desc[UR38][R8.64], R11 ;  /* 0x0000000b0800d986 */ /* 0x0001e2000c101126 */
[C---:B------:R-:W-:Y:S02]  /*4fa0*/  ISETP.LT.OR P5, PT, R3.reuse, 0x9, !P2 ;  /* 0x000000090300780c */ /* 0x040fe400057a1670 */
[-C--:B------:R-:W-:Y:S01]  /*4fb0*/  @!P3 IMAD R15, R28, R90.reuse, RZ ;  /* 0x0000005a1c0fb224 */ /* 0x080fe200078e02ff */
[----:B------:R-:W-:Y:S01]  /*4fc0*/  @!P1 STG.E.U8 desc[UR38][R8.64+0x1], R27 ;  /* 0x0000011b08009986 */ /* 0x000fe2000c101126 */
[----:B------:R-:W-:Y:S02]  /*4fd0*/  ISETP.LT.OR P1, PT, R3, 0xa, !P2 ;  /* 0x0000000a0300780c */ /* 0x000fe40005721670 */
[----:B------:R-:W-:Y:S01]  /*4fe0*/  @!P4 IMAD R29, R29, R90, RZ ;  /* 0x0000005a1d1dc224 */ /* 0x000fe200078e02ff */
[----:B------:R-:W-:Y:S01]  /*4ff0*/  @!P3 STG.E.U8 desc[UR38][R6.64+0x8], R15 ;  /* 0x0000080f0600b986 */ /* 0x000fe2000c101126 */
[----:B------:R-:W-:-:S03]  /*5000*/  ISETP.LT.OR P3, PT, R3, 0x11, !P0 ;  /* 0x000000110300780c */ /* 0x000fc60004761670 */
[----:B------:R-:W-:Y:S01]  /*5010*/  @!P4 STG.E.U8 desc[UR38][R6.64+0x9], R29 ;  /* 0x0000091d0600c986 */ /* 0x000fe2000c101126 */
[----:B------:R-:W-:Y:S01]  /*5020*/  ISETP.LT.OR P4, PT, R3, 0x12, !P0 ;  /* 0x000000120300780c */ /* 0x000fe20004781670 */
[----:B-1----:R-:W-:-:S04]  /*5030*/  @!P5 IMAD R5, R30, R90, RZ ;  /* 0x0000005a1e05d224 */ /* 0x002fc800078e02ff */
[-C--:B------:R-:W-:Y:S01]  /*5040*/  @!P1 IMAD R31, R31, R90.reuse, RZ ;  /* 0x0000005a1f1f9224 */ /* 0x080fe200078e02ff */
[----:B------:R1:W-:Y:S01]  /*5050*/  @!P5 STG.E.U8 desc[UR38][R8.64+0x8], R5 ;  /* 0x000008050800d986 */ /* 0x0003e2000c101126 */
[C---:B------:R-:W-:Y:S02]  /*5060*/  ISETP.LT.OR P5, PT, R3.reuse, 0x11, !P2 ;  /* 0x000000110300780c */ /* 0x040fe400057a1670 */
[-C--:B0-----:R-:W-:Y:S01]  /*5070*/  @!P3 IMAD R11, R32, R90.reuse, RZ ;  /* 0x0000005a200bb224 */ /* 0x081fe200078e02ff */
        /* <DEDUP_REMOVED lines=11> */
[-C--:B------:R-:W-:Y:S01]  /*5130*/  @!P3 IMAD R13, R36, R90.reuse, RZ ;  /* 0x0000005a240db224 */ /* 0x080fe200078e02ff */
        /* <DEDUP_REMOVED lines=32> */
[----:B------:R-:W-:-:S04]  /*5340*/  @!P1 IMAD R11, R46, R90, RZ ;  /* 0x0000005a2e0b9224 */ /* 0x000fc800078e02ff */
[-C--:B------:R-:W-:Y:S01]  /*5350*/  @!P3 IMAD R47, R47, R90.reuse, RZ ;  /* 0x0000005a2f2fb224 */ /* 0x080fe200078e02ff */
[----:B------:R1:W-:Y:S01]  /*5360*/  @!P1 STG.E.U8 desc[UR38][R8.64+0x28], R11 ;  /* 0x0000280b08009986 */ /* 0x0003e2000c101126 */
[----:B------:R-:W-:Y:S02]  /*5370*/  ISETP.LT.OR P1, PT, R3, 0x31, !P2 ;  /* 0x000000310300780c */ /* 0x000fe40005721670 */
[----:B------:R-:W-:Y:S01]  /*5380*/  @!P4 IMAD R49, R49, R90, RZ ;  /* 0x0000005a3131c224 */ /* 0x000fe200078e02ff */
[----:B------:R2:W-:Y:S01]  /*5390*/  @!P3 STG.E.U8 desc[UR38][R8.64+0x29], R47 ;  /* 0x0000292f0800b986 */ /* 0x0005e2000c101126 */
[C---:B------:R-:W-:Y:S02]  /*53a0*/  ISETP.LT.OR P3, PT, R3.reuse, 0x39, !P0 ;  /* 0x000000390300780c */ /* 0x040fe40004761670 */
[C---:B------:R-:W-:Y:S01]  /*53b0*/  ISETP.LT.OR P0, PT, R3.reuse, 0x3a, !P0 ;  /* 0x0000003a0300780c */ /* 0x040fe20004701670 */
[----:B------:R2:W-:Y:S01]  /*53c0*/  @!P4 STG.E.U8 desc[UR38][R6.64+0x31], R49 ;  /* 0x000031310600c986 */ /* 0x0005e2000c101126 */
[----:B------:R-:W-:-:S03]  /*53d0*/  ISETP.LT.OR P4, PT, R3, 0x32, !P2 ;  /* 0x000000320300780c */ /* 0x000fc60005781670 */
[----:B------:R2:W-:Y:S01]  /*53e0*/  @!P5 STG.E.U8 desc[UR38][R6.64+0x30], R13 ;  /* 0x0000300d0600d986 */ /* 0x0005e2000c101126 */
[C---:B------:R-:W-:Y:S02]  /*53f0*/  ISETP.LT.OR P5, PT, R3.reuse, 0x39, !P2 ;  /* 0x000000390300780c */ /* 0x040fe400057a1670 */
[----:B------:R-:W-:Y:S01]  /*5400*/  ISETP.LT.OR P2, PT, R3, 0x3a, !P2 ;  /* 0x0000003a0300780c */ /* 0x000fe20005741670 */
[-C--:B------:R-:W-:Y:S02]  /*5410*/  @!P1 IMAD R3, R50, R90.reuse, RZ ;  /* 0x0000005a32039224 */ /* 0x080fe400078e02ff */
[-C--:B0-----:R-:W-:Y:S02]  /*5420*/  @!P3 IMAD R5, R52, R90.reuse, RZ ;  /* 0x0000005a3405b224 */ /* 0x081fe400078e02ff */
[-C--:B------:R-:W-:Y:S01]  /*5430*/  @!P0 IMAD R53, R53, R90.reuse, RZ ;  /* 0x0000005a35358224 */ /* 0x080fe200078e02ff */
[----:B------:R2:W-:Y:S01]  /*5440*/  @!P1 STG.E.U8 desc[UR38][R8.64+0x30], R3 ;  /* 0x0000300308009986 */ /* 0x0005e2000c101126 */
[----:B------:R-:W-:-:S04]  /*5450*/  @!P4 IMAD R51, R51, R90, RZ ;  /* 0x0000005a3333c224 */ /* 0x000fc800078e02ff */
[-C--:B-1----:R-:W-:Y:S01]  /*5460*/  @!P5 IMAD R11, R54, R90.reuse, RZ ;  /* 0x0000005a360bd224 */ /* 0x082fe200078e02ff */
[----:B------:R2:W-:Y:S01]  /*5470*/  @!P4 STG.E.U8 desc[UR38][R8.64+0x31], R51 ;  /* 0x000031330800c986 */ /* 0x0005e2000c101126 */
[----:B------:R-:W-:-:S03]  /*5480*/  @!P2 IMAD R55, R55, R90, RZ ;  /* 0x0000005a3737a224 */ /* 0x000fc600078e02ff */
[----:B------:R2:W-:Y:S04]  /*5490*/  @!P3 STG.E.U8 desc[UR38][R6.64+0x38], R5 ;  /* 0x000038050600b986 */ /* 0x0005e8000c101126 */
[----:B------:R2:W-:Y:S04]  /*54a0*/  @!P0 STG.E.U8 desc[UR38][R6.64+0x39], R53 ;  /* 0x0000393506008986 */ /* 0x0005e8000c101126 */
[----:B------:R2:W-:Y:S04]  /*54b0*/  @!P5 STG.E.U8 desc[UR38][R8.64+0x38], R11 ;  /* 0x0000380b0800d986 */ /* 0x0005e8000c101126 */
[----:B------:R2:W-:Y:S02]  /*54c0*/  @!P2 STG.E.U8 desc[UR38][R8.64+0x39], R55 ;  /* 0x000039370800a986 */ /* 0x0005e4000c101126 */
.L_x_162:
[----:B------:R-:W-:Y:S05]  /*54d0*/  BSYNC B0 ;  /* 0x0000000000007941 */ /* 0x000fea0003800000 */
.L_x_32:
[----:B------:R-:W-:Y:S01]  /*54e0*/  IADD3 R16, P0, R16, UR36, RZ ;  /* 0x0000002410107c10 */ /* 0x000fe2000ff1e0ff */
[----:B------:R-:W-:Y:S01]  /*54f0*/  ULDC.64 UR4, c[0x0][0x650] ;  /* 0x0001940000047ab9 */ /* 0x000fe20000000a00 */
[----:B--2---:R-:W-:Y:S01]  /*5500*/  PRMT R3, RZ, 0x7610, R3 ;  /* 0x00007610ff037816 */ /* 0x004fe20000000003 */
[----:B------:R-:W-:Y:S01]  /*5510*/  IMAD.MOV.U32 R100, RZ, RZ, -0x1 ;  /* 0xffffffffff647424 */ /* 0x000fe200078e00ff */
[----:B------:R-:W-:Y:S01]  /*5520*/  IADD3.X R17, R17, UR42, RZ, P0, !PT ;  /* 0x0000002a11117c10 */ /* 0x000fe200087fe4ff */
[----:B0-----:R-:W-:Y:S01]  /*5530*/  IMAD.MOV.U32 R23, RZ, RZ, -0x1 ;  /* 0xffffffffff177424 */ /* 0x001fe200078e00ff */
[----:B------:R-:W-:-:S04]  /*5540*/  ISETP.GE.U32.AND P0, PT, R16, UR4, PT ;  /* 0x0000000410007c0c */ /* 0x000fc8000bf06070 */
[----:B------:R-:W-:-:S13]  /*5550*/  ISETP.GE.U32.AND.EX P0, PT, R17, UR5, PT, P0 ;  /* 0x0000000511007c0c */ /* 0x000fda000bf06100 */
[----:B------:R-:W-:Y:S05]  /*5560*/  @P0 BRA `(.L_x_163) ;  /* 0x0000000400500947 */ /* 0x000fea0003800000 */
[----:B------:R-:W0:Y:S01]  /*5570*/  LDC.64 R10, c[0x0][0x628] ;  /* 0x00018a00ff0a7b82 */ /* 0x000e220000000a00 */
[----:B------:R-:W2:Y:S01]  /*5580*/  S2R R12, SR_CTAID.X ;  /* 0x00000000000c7919 */ /* 0x000ea20000002500 */
[----:B----4-:R-:W-:Y:S02]  /*5590*/  IMAD.MOV.U32 R8, RZ, RZ, R16 ;  /* 0x000000ffff087224 */ /* 0x010fe400078e0010 */
[----:B------:R-:W-:Y:S01]  /*55a0*/  IMAD.MOV.U32 R9, RZ, RZ, R17 ;  /* 0x000000ffff097224 */ /* 0x000fe200078e0011 */
[----:B------:R-:W4:Y:S03]  /*55b0*/  S2R R20, SR_CTAID.Y ;  /* 0x0000000000147919 */ /* 0x000f260000002600 */
[----:B------:R-:W1:Y:S08]  /*55c0*/  LDC R0, c[0x0][0x630] ;  /* 0x00018c00ff007b82 */ /* 0x000e700000000800 */
[----:B------:R-:W1:Y:S01]  /*55d0*/  LDC.64 R14, c[0x0][0x620] ;  /* 0x00018800ff0e7b82 */ /* 0x000e620000000a00 */
[----:B0-----:R-:W-:-:S04]  /*55e0*/  ISETP.NE.U32.AND P0, PT, R10, RZ, PT ;  /* 0x000000ff0a00720c */ /* 0x001fc80003f05070 */
[----:B------:R-:W-:-:S13]  /*55f0*/  ISETP.NE.AND.EX P0, PT, R11, RZ, PT, P0 ;  /* 0x000000ff0b00720c */ /* 0x000fda0003f05300 */
[----:B-12-4-:R-:W-:Y:S05]  /*5600*/  @!P0 BRA `(.L_x_164) ;  /* 0x0000000000288947 */ /* 0x016fea0003800000 */
[----:B------:R-:W0:Y:S02]  /*5610*/  LDC R3, c[0x0][0x634] ;  /* 0x00018d00ff037b82 */ /* 0x000e240000000800 */
[----:B0-----:R-:W-:-:S05]  /*5620*/  IADD3 R3, P0, R16, R3, RZ ;  /* 0x0000000310037210 */ /* 0x001fca0007f1e0ff */
[----:B------:R-:W-:-:S04]  /*5630*/  IMAD.X R13, RZ, RZ, R17, P0 ;  /* 0x000000ffff0d7224 */ /* 0x000fc800000e0611 */
[----:B------:R-:W-:-:S04]  /*5640*/  IMAD.WIDE.U32 R4, R13, R10, RZ ;  /* 0x0000000a0d047225 */ /* 0x000fc800078e00ff */
[----:B---3--:R-:W-:-:S04]  /*5650*/  IMAD.WIDE.U32 R6, P0, R3, R11, R4 ;  /* 0x0000000b03067225 */ /* 0x008fc80007800004 */
[----:B------:R-:W-:-:S04]  /*5660*/  IMAD.WIDE.U32 R4, R3, R10, RZ ;  /* 0x0000000a03047225 */ /* 0x000fc800078e00ff */
[----:B------:R-:W-:Y:S01]  /*5670*/  IMAD.X R9, RZ, RZ, RZ, P0 ;  /* 0x000000ffff097224 */ /* 0x000fe200000e06ff */
[----:B------:R-:W-:Y:S01]  /*5680*/  IADD3 RZ, P0, R5, R6, RZ ;  /* 0x0000000605ff7210 */ /* 0x000fe20007f1e0ff */
[----:B------:R-:W-:-:S04]  /*5690*/  IMAD.MOV.U32 R8, RZ, RZ, R7 ;  /* 0x000000ffff087224 */ /* 0x000fc800078e0007 */
[----:B------:R-:W-:-:S08]  /*56a0*/  IMAD.WIDE.U32.X R8, R13, R11, R8, P0 ;  /* 0x0000000b0d087225 */ /* 0x000fd000000e0408 */
.L_x_164:
[-CC-:B------:R-:W-:Y:S01]  /*56b0*/  SHF.R.U64 R23, R8, R0.reuse, R9.reuse ;  /* 0x0000000008177219 */ /* 0x180fe20000001209 */
[----:B------:R-:W0:Y:S01]  /*56c0*/  LDC.64 R26, c[0x0][0x640] ;  /* 0x00019000ff1a7b82 */ /* 0x000e220000000a00 */
[----:B------:R-:W-:Y:S01]  /*56d0*/  SHF.R.U32.HI R0, RZ, R0, R9 ;  /* 0x00000000ff007219 */ /* 0x000fe20000011609 */
[----:B------:R-:W-:Y:S01]  /*56e0*/  ULDC UR4, c[0x0][0x150] ;  /* 0x0000540000047ab9 */ /* 0x000fe20000000800 */
[----:B------:R-:W-:Y:S02]  /*56f0*/  IADD3 R3, P0, RZ, -R23, RZ ;  /* 0x80000017ff037210 */ /* 0x000fe40007f1e0ff */
[----:B---3--:R-:W-:-:S03]  /*5700*/  I2FP.F32.U32 R7, R12 ;  /* 0x0000000c00077245 */ /* 0x008fc60000201000 */
[----:B------:R-:W1:Y:S01]  /*5710*/  LDC R6, c[0x0][0x618] ;  /* 0x00018600ff067b82 */ /* 0x000e620000000800 */
[----:B------:R-:W-:Y:S02]  /*5720*/  IMAD.X R5, RZ, RZ, ~R0, P0 ;  /* 0x000000ffff057224 */ /* 0x000fe400000e0e00 */
[----:B------:R-:W-:Y:S01]  /*5730*/  FMUL R7, R7, UR4 ;  /* 0x0000000407077c20 */ /* 0x000fe20008400000 */
[----:B------:R-:W-:Y:S01]  /*5740*/  ULDC UR4, c[0x0][0x154] ;  /* 0x0000550000047ab9 */ /* 0x000fe20000000800 */
[-C--:B------:R-:W-:Y:S02]  /*5750*/  IMAD R0, R5, R14.reuse, RZ ;  /* 0x0000000e05007224 */ /* 0x080fe400078e02ff */
[C---:B------:R-:W-:Y:S01]  /*5760*/  IMAD.WIDE.U32 R4, R3.reuse, R14, R16 ;  /* 0x0000000e03047225 */ /* 0x040fe200078e0010 */
[----:B------:R-:W2:Y:S01]  /*5770*/  LDC R8, c[0x0][0x608] ;  /* 0x00018200ff087b82 */ /* 0x000ea20000000800 */
[----:B------:R-:W3:Y:S02]  /*5780*/  F2I.U32.TRUNC.NTZ R7, R7 ;  /* 0x0000000700077305 */ /* 0x000ee4000020f000 */
[----:B------:R-:W-:Y:S01]  /*5790*/  IMAD R3, R3, R15, R0 ;  /* 0x0000000f03037224 */ /* 0x000fe200078e0200 */
[----:B------:R-:W-:-:S03]  /*57a0*/  I2FP.F32.U32 R0, R20 ;  /* 0x0000001400007245 */ /* 0x000fc60000201000 */
[----:B------:R-:W-:Y:S01]  /*57b0*/  IMAD.IADD R3, R5, 0x1, R3 ;  /* 0x0000000105037824 */ /* 0x000fe200078e0203 */
[----:B------:R-:W4:Y:S01]  /*57c0*/  LDC R11, c[0x0][0x658] ;  /* 0x00019600ff0b7b82 */ /* 0x000f220000000800 */
[----:B0-----:R-:W-:-:S04]  /*57d0*/  ISETP.NE.U32.AND P0, PT, R26, RZ, PT ;  /* 0x000000ff1a00720c */ /* 0x001fc80003f05070 */
[----:B------:R-:W-:-:S03]  /*57e0*/  ISETP.NE.AND.EX P0, PT, R27, RZ, PT, P0 ;  /* 0x000000ff1b00720c */ /* 0x000fc60003f05300 */
[----:B------:R-:W0:Y:S01]  /*57f0*/  LDC R9, c[0x0][0x144] ;  /* 0x00005100ff097b82 */ /* 0x000e220000000800 */
[-C--:B-1----:R-:W-:Y:S01]  /*5800*/  SHF.R.U64 R10, R4, R6.reuse, R3 ;  /* 0x00000006040a7219 */ /* 0x082fe20000001203 */
[----:B---3--:R-:W-:Y:S01]  /*5810*/  IMAD.MOV R7, RZ, RZ, -R7 ;  /* 0x000000ffff077224 */ /* 0x008fe200078e0a07 */
[----:B------:R-:W-:Y:S01]  /*5820*/  SHF.R.U32.HI R3, RZ, R6, R3 ;  /* 0x00000006ff037219 */ /* 0x000fe20000011603 */
[----:B------:R-:W-:-:S04]  /*5830*/  FMUL R6, R0, UR4 ;  /* 0x0000000400067c20 */ /* 0x000fc80008400000 */
[----:B------:R-:W1:Y:S01]  /*5840*/  LDC R21, c[0x0][0x148] ;  /* 0x00005200ff157b82 */ /* 0x000e620000000800 */
[----:B------:R3:W0:Y:S01]  /*5850*/  F2I.U32.TRUNC.NTZ R14, R6 ;  /* 0x00000006000e7305 */ /* 0x000622000020f000 */
[-CC-:B--2---:R-:W-:Y:S02]  /*5860*/  SHF.R.U64 R13, R10, R8.reuse, R3.reuse ;  /* 0x000000080a0d7219 */ /* 0x184fe40000001203 */
[----:B------:R-:W-:-:S04]  /*5870*/  SHF.R.U32.HI R0, RZ, R8, R3 ;  /* 0x00000008ff007219 */ /* 0x000fc80000011603 */
[----:B------:R-:W2:Y:S01]  /*5880*/  LDC R24, c[0x0][0x600] ;  /* 0x00018000ff187b82 */ /* 0x000ea20000000800 */
[-CC-:B----4-:R-:W-:Y:S02]  /*5890*/  SHF.R.U64 R15, R13, R11.reuse, R0.reuse ;  /* 0x0000000b0d0f7219 */ /* 0x190fe40000001200 */
[----:B------:R-:W-:-:S03]  /*58a0*/  SHF.R.U32.HI R5, RZ, R11, R0 ;  /* 0x0000000bff057219 */ /* 0x000fc60000011600 */
[----:B------:R-:W-:Y:S02]  /*58b0*/  IMAD.MOV.U32 R4, RZ, RZ, R15 ;  /* 0x000000ffff047224 */ /* 0x000fe400078e000f */
[----:B------:R-:W4:Y:S01]  /*58c0*/  LDC R28, c[0x0][0x648] ;  /* 0x00019200ff1c7b82 */ /* 0x000f220000000800 */
[----:B0-----:R-:W-:-:S07]  /*58d0*/  IMAD R25, R9, R7, R12 ;  /* 0x0000000709197224 */ /* 0x001fce00078e020c */
[----:B------:R-:W0:Y:S08]  /*58e0*/  LDC R29, c[0x0][0x638] ;  /* 0x00018e00ff1d7b82 */ /* 0x000e300000000800 */
[----:B------:R-:W0:Y:S01]  /*58f0*/  LDC R30, c[0x0][0x610] ;  /* 0x00018400ff1e7b82 */ /* 0x000e220000000800 */
[----:B-123--:R-:W-:Y:S05]  /*5900*/  @!P0 BRA `(.L_x_165) ;  /* 0x0000000000288947 */ /* 0x00efea0003800000 */
[----:B------:R-:W1:Y:S02]  /*5910*/  LDC R0, c[0x0][0x64c] ;  /* 0x00019300ff007b82 */ /* 0x000e640000000800 */
[----:B-1----:R-:W-:-:S05]  /*5920*/  IADD3 R3, P0, R15, R0, RZ ;  /* 0x000000000f037210 */ /* 0x002fca0007f1e0ff */
        /* <DEDUP_REMOVED lines=8> */
.L_x_165:
[----:B------:R-:W-:Y:S01]  /*59b0*/  ISETP.NE.AND P0, PT, R2, 0x1, PT ;  /* 0x000000010200780c */ /* 0x000fe20003f05270 */
[----:B------:R-:W-:Y:S01]  /*59c0*/  IMAD.MOV R14, RZ, RZ, -R14 ;  /* 0x000000ffff0e7224 */ /* 0x000fe200078e0a0e */
[----:B----4-:R-:W-:Y:S01]  /*59d0*/  SHF.R.U64 R3, R4, R28, R5 ;  /* 0x0000001c04037219 */ /* 0x010fe20000001205 */
[----:B------:R-:W-:Y:S01]  /*59e0*/  VIADD R5, R24, 0xffffffff ;  /* 0xffffffff18057836 */ /* 0x000fe20000000000 */
[----:B------:R-:W-:-:S03]  /*59f0*/  LOP3.LUT R0, R13, R96, RZ, 0xc0, !PT ;  /* 0x000000600d007212 */ /* 0x000fc600078ec0ff */
[----:B------:R-:W-:Y:S01]  /*5a00*/  IMAD.MOV R4, RZ, RZ, -R3 ;  /* 0x000000ffff047224 */ /* 0x000fe200078e0a03 */
[----:B------:R-:W-:Y:S01]  /*5a10*/  LOP3.LUT R10, R10, R5, RZ, 0xc0, !PT ;  /* 0x000000050a0a7212 */ /* 0x000fe200078ec0ff */
[----:B------:R-:W-:Y:S02]  /*5a20*/  IMAD R0, R93, R3, R0 ;  /* 0x000000035d007224 */ /* 0x000fe400078e0200 */
[----:B0-----:R-:W-:Y:S02]  /*5a30*/  IMAD R3, R4, R29, R15 ;  /* 0x0000001d04037224 */ /* 0x001fe400078e020f */
[----:B------:R-:W-:Y:S02]  /*5a40*/  @P0 IMAD R25, R21, R14, R20 ;  /* 0x0000000e15190224 */ /* 0x000fe400078e0214 */
[----:B------:R-:W-:Y:S02]  /*5a50*/  IMAD R5, R3, R24, R10 ;  /* 0x0000001803057224 */ /* 0x000fe400078e020a */
[----:B------:R-:W-:-:S02]  /*5a60*/  IMAD R0, R0, R30, R25 ;  /* 0x0000001e00007224 */ /* 0x000fc400078e0219 */
[----:B------:R-:W-:-:S03]  /*5a70*/  IMAD.MOV.U32 R4, RZ, RZ, 0x1 ;  /* 0x00000001ff047424 */ /* 0x000fc600078e00ff */
[----:B------:R-:W-:Y:S02]  /*5a80*/  SEL R100, R5, R0, !P0 ;  /* 0x0000000005647207 */ /* 0x000fe40004000000 */
[----:B------:R-:W-:Y:S02]  /*5a90*/  PRMT R3, R4, 0x7610, R3 ;  /* 0x0000761004037816 */ /* 0x000fe40000000003 */
[----:B------:R-:W-:-:S07]  /*5aa0*/  SEL R0, R0, R5, !P0 ;  /* 0x0000000500007207 */ /* 0x000fce0004000000 */
.L_x_163:
[----:B------:R-:W-:Y:S01]  /*5ab0*/  LOP3.LUT P0, RZ, R3, 0xff, RZ, 0xc0, !PT ;  /* 0x000000ff03ff7812 */ /* 0x000fe2000780c0ff */
[----:B------:R-:W-:-:S12]  /*5ac0*/  IMAD.MOV.U32 R99, RZ, RZ, R0 ;  /* 0x000000ffff637224 */ /* 0x000fd800078e0000 */
[----:B------:R-:W-:Y:S05]  /*5ad0*/  @P0 BRA `(.L_x_166) ;  /* 0xffffffb8004c0947 */ /* 0x000fea000383ffff */
[----:B------:R-:W-:Y:S05]  /*5ae0*/  EXIT ;  /* 0x000000000000794d */ /* 0x000fea0003800000 */
.L_x_7:
        /* <DEDUP_REMOVED lines=26> */
.L_x_168:
[----:B------:R-:W0:Y:S01]  /*5c90*/  LDC.64 R32, c[0x0][0x640] ;  /* 0x00019000ff207b82 */ /* 0x000e220000000a00 */
[-CC-:B------:R-:W-:Y:S01]  /*5ca0*/  SHF.R.U64 R22, R14, R8.reuse, R15.reuse ;  /* 0x000000080e167219 */ /* 0x180fe2000000120f */
[----:B------:R-:W-:Y:S01]  /*5cb0*/  IMAD.MOV.U32 R25, RZ, RZ, 0x1 ;  /* 0x00000001ff197424 */ /* 0x000fe200078e00ff */
[----:B------:R-:W-:Y:S02]  /*5cc0*/  SHF.R.U32.HI R7, RZ, R8, R15 ;  /* 0x00000008ff077219 */ /* 0x000fe4000001160f */
[----:B------:R-:W-:-:S03]  /*5cd0*/  IADD3 R13, P0, RZ, -R22, RZ ;  /* 0x80000016ff0d7210 */ /* 0x000fc60007f1e0ff */
[----:B------:R-:W1:Y:S02]  /*5ce0*/  LDC R12, c[0x0][0x618] ;  /* 0x00018600ff0c7b82 */ /* 0x000e640000000800 */
[----:B------:R-:W-:Y:S02]  /*5cf0*/  IMAD.X R7, RZ, RZ, ~R7, P0 ;  /* 0x000000ffff077224 */ /* 0x000fe400000e0e07 */
[----:B------:R-:W-:-:S04]  /*5d00*/  IMAD.WIDE.U32 R10, R13, R26, R16 ;  /* 0x0000001a0d0a7225 */ /* 0x000fc800078e0010 */
[----:B------:R-:W2:Y:S01]  /*5d10*/  LDC R14, c[0x0][0x608] ;  /* 0x00018200ff0e7b82 */ /* 0x000ea20000000800 */
[----:B------:R-:W-:-:S04]  /*5d20*/  IMAD R8, R7, R26, RZ ;  /* 0x0000001a07087224 */ /* 0x000fc800078e02ff */
[----:B------:R-:W-:-:S03]  /*5d30*/  IMAD R7, R13, R27, R8 ;  /* 0x0000001b0d077224 */ /* 0x000fc600078e0208 */
[----:B------:R-:W3:Y:S01]  /*5d40*/  LDC R30, c[0x0][0x658] ;  /* 0x00019600ff1e7b82 */ /* 0x000ee20000000800 */
[----:B------:R-:W-:Y:S01]  /*5d50*/  IMAD.IADD R7, R11, 0x1, R7 ;  /* 0x000000010b077824 */ /* 0x000fe200078e0207 */
[----:B0-----:R-:W-:Y:S01]  /*5d60*/  ISETP.NE.U32.AND P0, PT, R32, RZ, PT ;  /* 0x000000ff2000720c */ /* 0x001fe20003f05070 */
[----:B------:R-:W-:-:S03]  /*5d70*/  IMAD.MOV.U32 R11, RZ, RZ, -0x1 ;  /* 0xffffffffff0b7424 */ /* 0x000fc600078e00ff */
        /* <DEDUP_REMOVED lines=8> */
[-C--:B---3--:R-:W-:Y:S02]  /*5e00*/  SHF.L.U32 R10, R11, R30.reuse, RZ ;  /* 0x0000001e0b0a7219 */ /* 0x088fe400000006ff */
[--C-:B------:R-:W-:Y:S02]  /*5e10*/  SHF.R.U64 R28, R26, R30, R7.reuse ;  /* 0x0000001e1a1c7219 */ /* 0x100fe40000001207 */
[----:B------:R-:W-:Y:S02]  /*5e20*/  LOP3.LUT R27, RZ, R10, RZ, 0x33, !PT ;  /* 0x0000000aff1b7212 */ /* 0x000fe400078e33ff */
[----:B------:R-:W-:Y:S01]  /*5e30*/  SHF.R.U32.HI R11, RZ, R30, R7 ;  /* 0x0000001eff0b7219 */ /* 0x000fe20000011607 */
[----:B------:R-:W3:Y:S01]  /*5e40*/  LDC R29, c[0x0][0x610] ;  /* 0x00018400ff1d7b82 */ /* 0x000ee20000000800 */
[----:B------:R-:W-:Y:S01]  /*5e50*/  IMAD.MOV.U32 R10, RZ, RZ, R28 ;  /* 0x000000ffff0a7224 */ /* 0x000fe200078e001c */
[----:B------:R-:W-:Y:S06]  /*5e60*/  @!P0 BRA `(.L_x_169) ;  /* 0x0000000000288947 */ /* 0x000fec0003800000 */
        /* <DEDUP_REMOVED lines=10> */
.L_x_169:
[----:B------:R-:W-:Y:S02]  /*5f10*/  ISETP.NE.AND P0, PT, R2, 0x1, PT ;  /* 0x000000010200780c */ /* 0x000fe40003f05270 */
[----:B-1----:R-:W-:Y:S01]  /*5f20*/  SHF.R.U64 R8, R10, R8, R11 ;  /* 0x000000080a087219 */ /* 0x002fe2000000120b */
[----:B0-----:R-:W-:Y:S01]  /*5f30*/  VIADD R11, R21, 0xffffffff ;  /* 0xffffffff150b7836 */ /* 0x001fe20000000000 */
[----:B------:R-:W-:Y:S02]  /*5f40*/  SHF.L.U32 R25, R25, R30, RZ ;  /* 0x0000001e19197219 */ /* 0x000fe400000006ff */
[----:B------:R-:W-:Y:S01]  /*5f50*/  LOP3.LUT R5, R26, R27, RZ, 0xc0, !PT ;  /* 0x0000001b1a057212 */ /* 0x000fe200078ec0ff */
[----:B------:R-:W-:-:S04]  /*5f60*/  IMAD.MOV R7, RZ, RZ, -R8 ;  /* 0x000000ffff077224 */ /* 0x000fc800078e0a08 */
[----:B------:R-:W-:Y:S02]  /*5f70*/  IMAD R5, R25, R8, R5 ;  /* 0x0000000819057224 */ /* 0x000fe400078e0205 */
[----:B------:R-:W-:Y:S01]  /*5f80*/  @P0 IMAD R6, R9, R24, R4 ;  /* 0x0000001809060224 */ /* 0x000fe200078e0204 */
[----:B------:R-:W-:Y:S01]  /*5f90*/  LOP3.LUT R9, R20, R11, RZ, 0xc0, !PT ;  /* 0x0000000b14097212 */ /* 0x000fe200078ec0ff */
[----:B--2---:R-:W-:Y:S02]  /*5fa0*/  IMAD R4, R7, R23, R28 ;  /* 0x0000001707047224 */ /* 0x004fe400078e021c */
[----:B---3--:R-:W-:Y:S02]  /*5fb0*/  IMAD R6, R5, R29, R6 ;  /* 0x0000001d05067224 */ /* 0x008fe400078e0206 */
[----:B------:R-:W-:Y:S02]  /*5fc0*/  IMAD R5, R4, R21, R9 ;  /* 0x0000001504057224 */ /* 0x000fe400078e0209 */
[----:B------:R-:W-:-:S02]  /*5fd0*/  IMAD.MOV.U32 R8, RZ, RZ, 0x1 ;  /* 0x00000001ff087424 */ /* 0x000fc400078e00ff */
[----:B------:R-:W-:Y:S01]  /*5fe0*/  IMAD.MOV.U32 R7, RZ, RZ, R22 ;  /* 0x000000ffff077224 */ /* 0x000fe200078e0016 */
[----:B------:R-:W-:Y:S02]  /*5ff0*/  SEL R21, R5, R6, !P0 ;  /* 0x0000000605157207 */ /* 0x000fe40004000000 */
[----:B------:R-:W-:-:S07]  /*6000*/  SEL R20, R6, R5, !P0 ;  /* 0x0000000506147207 */ /* 0x000fce0004000000 */
.L_x_167:
[----:B------:R-:W-:-:S08]  /*6010*/  NOP ;  /* 0x0000000000007918 */ /* 0x000fd00000000000 */
[----:B------:R-:W0:-:S00]  /*6020*/  USETMAXREG.DEALLOC.CTAPOOL 0x28 ;  /* 0x00000028000079c8 */ /* 0x000e0000080e0500 */
[----:B0-----:R-:W-:-:S13]  /*6030*/  ISETP.NE.AND P0, PT, R3, RZ, PT ;  /* 0x000000ff0300720c */ /* 0x001fda0003f05270 */
[----:B------:R-:W-:Y:S05]  /*6040*/  @P0 EXIT ;  /* 0x000000000000094d */ /* 0x000fea0003800000 */
[----:B------:R-:W-:Y:S01]  /*6050*/  LOP3.LUT P0, RZ, R8, 0xff, RZ, 0xc0, !PT ;  /* 0x000000ff08ff7812 */ /* 0x000fe2000780c0ff */
[----:B------:R-:W-:Y:S02]  /*6060*/  IMAD.MOV.U32 R3, RZ, RZ, 0x1 ;  /* 0x00000001ff037424 */ /* 0x000fe400078e00ff */
[----:B------:R-:W-:-:S10]  /*6070*/  IMAD.MOV.U32 R8, RZ, RZ, RZ ;  /* 0x000000ffff087224 */ /* 0x000fd400078e00ff */
[----:B------:R-:W-:Y:S05]  /*6080*/  @!P0 BRA `(.L_x_170) ;  /* 0x0000000c002c8947 */ /* 0x000fea0003800000 */
[----:B------:R-:W0:Y:S01]  /*6090*/  LDC R3, c[0x0][0x28c] ;  /* 0x0000a300ff037b82 */ /* 0x000e220000000800 */
[----:B------:R-:W1:Y:S01]  /*60a0*/  S2R R12, SR_CgaCtaId ;  /* 0x00000000000c7919 */ /* 0x000e620000008800 */
[----:B------:R-:W-:Y:S01]  /*60b0*/  ULDC UR5, c[0x0][0x658] ;  /* 0x0001960000057ab9 */ /* 0x000fe20000000800 */
[----:B------:R-:W-:Y:S01]  /*60c0*/  UMOV UR6, 0xffffffff ;  /* 0xffffffff00067882 */ /* 0x000fe20000000000 */
[----:B------:R-:W-:Y:S01]  /*60d0*/  BSSY B0, `(.L_x_170) ;  /* 0x00000c6000007945 */ /* 0x000fe20003800000 */
[----:B------:R-:W-:Y:S01]  /*60e0*/  USHF.L.U32 UR6, UR6, UR5, URZ ;  /* 0x0000000506067299 */ /* 0x000fe2000800063f */
[----:B------:R-:W-:Y:S01]  /*60f0*/  IMAD.MOV.U32 R10, RZ, RZ, 0x1 ;  /* 0x00000001ff0a7424 */ /* 0x000fe200078e00ff */
[----:B------:R-:W-:Y:S01]  /*6100*/  LOP3.LUT R9, R18, 0x2, RZ, 0xfc, !PT ;  /* 0x0000000212097812 */ /* 0x000fe200078efcff */
[----:B------:R-:W-:Y:S01]  /*6110*/  IMAD.MOV.U32 R8, RZ, RZ, RZ ;  /* 0x000000ffff087224 */ /* 0x000fe200078e00ff */
[----:B------:R-:W-:Y:S01]  /*6120*/  ULDC UR4, c[0x0][0x600] ;  /* 0x0001800000047ab9 */ /* 0x000fe20000000800 */
[----:B------:R-:W-:Y:S01]  /*6130*/  UMOV UR7, 0x1 ;  /* 0x0000000100077882 */ /* 0x000fe20000000000 */
[----:B------:R-:W-:-:S02]  /*6140*/  UIADD3 UR15, UR4, -0x1, URZ ;  /* 0xffffffff040f7890 */ /* 0x000fc4000fffe03f */
[----:B------:R-:W-:Y:S02]  /*6150*/  USHF.L.U32 UR17, UR7, UR5, URZ ;  /* 0x0000000507117299 */ /* 0x000fe4000800063f */
[----:B------:R-:W-:Y:S01]  /*6160*/  ULOP3.LUT UR16, URZ, UR6, URZ, 0x33, !UPT ;  /* 0x000000063f107292 */ /* 0x000fe2000f8e333f */
[----:B------:R-:W-:Y:S01]  /*6170*/  ULDC.64 UR20, c[0x0][0x198] ;  /* 0x0000660000147ab9 */ /* 0x000fe20000000a00 */
[----:B0-----:R-:W-:-:S05]  /*6180*/  VIADD R3, R3, 0x3f ;  /* 0x0000003f03037836 */ /* 0x001fca0000000000 */
[----:B------:R-:W-:-:S04]  /*6190*/  SHF.R.S32.HI R4, RZ, 0x1f, R3 ;  /* 0x0000001fff047819 */ /* 0x000fc80000011403 */
[----:B------:R-:W-:Y:S01]  /*61a0*/  LEA.HI R11, R4, R3, RZ, 0x6 ;  /* 0x00000003040b7211 */ /* 0x000fe200078f30ff */
[C---:B-1----:R-:W-:Y:S02]  /*61b0*/  IMAD.SHL.U32 R4, R12.reuse, 0x800, RZ ;  /* 0x000008000c047824 */ /* 0x042fe400078e00ff */
[----:B------:R-:W-:Y:S01]  /*61c0*/  IMAD.SHL.U32 R12, R12, 0x20, RZ ;  /* 0x000000200c0c7824 */ /* 0x000fe200078e00ff */
[----:B------:R-:W-:Y:S01]  /*61d0*/  SHF.R.S32.HI R11, RZ, 0x6, R11 ;  /* 0x00000006ff0b7819 */ /* 0x000fe2000001140b */
[----:B------:R-:W-:Y:S01]  /*61e0*/  IMAD.MOV.U32 R3, RZ, RZ, 0x1 ;  /* 0x00000001ff037424 */ /* 0x000fe200078e00ff */
[----:B------:R-:W-:Y:S02]  /*61f0*/  LOP3.LUT R4, R4, 0x800, RZ, 0xc0, !PT ;  /* 0x0000080004047812 */ /* 0x000fe400078ec0ff */
[----:B------:R-:W-:Y:S01]  /*6200*/  LOP3.LUT R12, R12, 0x20, RZ, 0xc0, !PT ;  /* 0x000000200c0c7812 */ /* 0x000fe200078ec0ff */
[----:B------:R-:W-:Y:S01]  /*6210*/  VIADD R19, R11, 0x1 ;  /* 0x000000010b137836 */ /* 0x000fe20000000000 */
[----:B------:R-:W-:-:S07]  /*6220*/  LOP3.LUT R13, R4, 0xc100, RZ, 0xfc, !PT ;  /* 0x0000c100040d7812 */ /* 0x000fce00078efcff */
.L_x_181:
[----:B------:R-:W-:-:S03]  /*6230*/  UMOV UR4, 0xffffffff ;  /* 0xffffffff00047882 */ /* 0x000fc60000000000 */
[----:B------:R-:W-:Y:S05]  /*6240*/  BRA.DIV UR4, `(.L_x_171) ;  /* 0x0000000e04807947 */ /* 0x000fea000b800000 */
[----:B------:R-:W-:-:S13]  /*6250*/  ELECT P6, URZ, PT ;  /* 0x00000000003f782f */ /* 0x000fda00038c0000 */
.L_x_191:
[----:B------:R-:W0:Y:S01]  /*6260*/  LDC R4, c[0x0][0x28c] ;  /* 0x0000a300ff047b82 */ /* 0x000e220000000800 */
[----:B------:R-:W-:Y:S01]  /*6270*/  BSSY B1, `(.L_x_172) ;  /* 0x0000038000017945 */ /* 0x000fe20003800000 */
[----:B0-----:R-:W-:-:S13]  /*6280*/  ISETP.LT.OR P6, PT, R4, 0x1, !P6 ;  /* 0x000000010400780c */ /* 0x001fda00077c1670 */
[----:B------:R-:W-:Y:S05]  /*6290*/  @P6 BRA `(.L_x_173) ;  /* 0x0000000000d46947 */ /* 0x000fea0003800000 */
[----:B------:R-:W-:Y:S02]  /*62a0*/  IMAD R21, R21, 0x40, R12 ;  /* 0x0000004015157824 */ /* 0x000fe400078e020c */
[----:B------:R-:W-:Y:S02]  /*62b0*/  IMAD.SHL.U32 R20, R20, 0x100, RZ ;  /* 0x0000010014147824 */ /* 0x000fe400078e00ff */
[----:B------:R-:W-:Y:S02]  /*62c0*/  IMAD.MOV.U32 R22, RZ, RZ, RZ ;  /* 0x000000ffff167224 */ /* 0x000fe400078e00ff */
[----:B------:R-:W-:Y:S02]  /*62d0*/  IMAD.MOV.U32 R4, RZ, RZ, R19 ;  /* 0x000000ffff047224 */ /* 0x000fe400078e0013 */
[----:B------:R-:W-:Y:S02]  /*62e0*/  IMAD.MOV.U32 R5, RZ, RZ, R3 ;  /* 0x000000ffff057224 */ /* 0x000fe400078e0003 */
[----:B------:R-:W-:-:S07]  /*62f0*/  IMAD.MOV.U32 R6, RZ, RZ, R8 ;  /* 0x000000ffff067224 */ /* 0x000fce00078e0008 */
.L_x_176:
[----:B------:R-:W0:Y:S01]  /*6300*/  S2R R15, SR_CgaCtaId ;  /* 0x00000000000f7919 */ /* 0x000e220000008800 */
[----:B------:R-:W-:Y:S02]  /*6310*/  MOV R14, 0x400 ;  /* 0x00000400000e7802 */ /* 0x000fe40000000f00 */
[----:B------:R-:W-:Y:S02]  /*6320*/  ISETP.NE.AND P1, PT, R0, RZ, PT ;  /* 0x000000ff0000720c */ /* 0x000fe40003f25270 */
[----:B0-----:R-:W-:Y:S02]  /*6330*/  LEA R25, R15, R14, 0x18 ;  /* 0x0000000e0f197211 */ /* 0x001fe400078ec0ff */
[----:B------:R-:W-:-:S09]  /*6340*/  SHF.L.U32 R14, R5, 0x1f, RZ ;  /* 0x0000001f050e7819 */ /* 0x000fd200000006ff */
[----:B------:R-:W0:Y:S01]  /*6350*/  @!P1 LDC R15, c[0x0][0x500] ;  /* 0x00014000ff0f9b82 */ /* 0x000e220000000800 */
[----:B------:R-:W-:-:S04]  /*6360*/  IMAD R23, R6, 0x8, R25 ;  /* 0x0000000806177824 */ /* 0x000fc800078e0219 */
[----:B------:R-:W1:Y:S02]  /*6370*/  SYNCS.PHASECHK.TRANS64.TRYWAIT P0, [R23+URZ+0x18], R14 ;  /* 0x0000180e170075a7 */ /* 0x000e64000800017f */
[----:B-1----:R-:W-:Y:S05]  /*6380*/  @!P0 BRA `(.L_x_174) ;  /* 0x0000000c00508947 */ /* 0x002fea0003800000 */
.L_x_192:
[----:B-1----:R-:W-:Y:S01]  /*6390*/  PRMT R14, R9, 0x9910, RZ ;  /* 0x00009910090e7816 */ /* 0x002fe200000000ff */
[----:B0-----:R0:W-:Y:S03]  /*63a0*/  @!P1 SYNCS.ARRIVE.TRANS64 RZ, [R23+URZ], R15 ;  /* 0x0000000f17ff99a7 */ /* 0x0011e6000800003f */
[----:B------:R-:W-:-:S13]  /*63b0*/  ISETP.NE.AND P0, PT, R14, 0x2, PT ;  /* 0x000000020e00780c */ /* 0x000fda0003f05270 */
[----:B0-----:R-:W-:Y:S05]  /*63c0*/  @P0 BRA `(.L_x_175) ;  /* 0x0000000000040947 */ /* 0x001fea0003800000 */
[----:B------:R-:W-:Y:S01]  /*63d0*/  BPT.TRAP 0x1 ;  /* 0x000000040000795c */ /* 0x000fe20000300000 */
.L_x_175:
[----:B------:R-:W-:Y:S01]  /*63e0*/  R2UR UR13, R25 ;  /* 0x00000000190d72ca */ /* 0x000fe200000e0000 */
[C---:B------:R-:W-:Y:S01]  /*63f0*/  IMAD R25, R6.reuse, 0x4000, R25 ;  /* 0x0000400006197824 */ /* 0x040fe200078e0219 */
[----:B------:R-:W-:Y:S01]  /*6400*/  R2UR UR9, R23 ;  /* 0x00000000170972ca */ /* 0x000fe200000e0000 */
[----:B------:R-:W-:Y:S01]  /*6410*/  IMAD R14, R6, 0x1000, R13 ;  /* 0x00001000060e7824 */ /* 0x000fe200078e020d */
[----:B------:R-:W-:Y:S01]  /*6420*/  UIADD3 UR4, UP0, UR20, 0xf0, URZ ;  /* 0x000000f014047890 */ /* 0x000fe2000ff1e03f */
[----:B------:R-:W-:Y:S01]  /*6430*/  VIADD R4, R4, 0xffffffff ;  /* 0xffffffff04047836 */ /* 0x000fe20000000000 */
[----:B------:R-:W-:Y:S01]  /*6440*/  R2UR UR5, R25 ;  /* 0x00000000190572ca */ /* 0x000fe200000e0000 */
[----:B------:R-:W-:Y:S01]  /*6450*/  UIADD3 UR22, UP1, UR20, 0x1f0, URZ ;  /* 0x000001f014167890 */ /* 0x000fe2000ff3e03f */
[----:B------:R-:W-:Y:S01]  /*6460*/  R2UR UR8, R14 ;  /* 0x000000000e0872ca */ /* 0x000fe200000e0000 */
[----:B------:R-:W-:Y:S01]  /*6470*/  VIADD R6, R6, 0x1 ;  /* 0x0000000106067836 */ /* 0x000fe20000000000 */
[----:B------:R-:W-:Y:S01]  /*6480*/  R2UR UR11, R20 ;  /* 0x00000000140b72ca */ /* 0x000fe200000e0000 */
[----:B------:R-:W-:Y:S01]  /*6490*/  UIADD3.X UR23, URZ, UR21, URZ, UP1, !UPT ;  /* 0x000000153f177290 */ /* 0x000fe20008ffe43f */
[----:B------:R-:W-:Y:S01]  /*64a0*/  R2UR UR10, R22 ;  /* 0x00000000160a72ca */ /* 0x000fe200000e0000 */
[----:B------:R-:W-:Y:S01]  /*64b0*/  UMOV UR6, 0x0 ;  /* 0x0000000000067882 */ /* 0x000fe20000000000 */
[----:B------:R-:W-:Y:S01]  /*64c0*/  R2UR UR12, R7 ;  /* 0x00000000070c72ca */ /* 0x000fe200000e0000 */
[----:B------:R-:W-:Y:S01]  /*64d0*/  UMOV UR7, 0x10000000 ;  /* 0x1000000000077882 */ /* 0x000fe20000000000 */
[----:B------:R-:W-:Y:S01]  /*64e0*/  R2UR UR18, R21 ;  /* 0x00000000151272ca */ /* 0x000fe200000e0000 */
[----:B------:R-:W-:Y:S01]  /*64f0*/  UMOV UR19, 0x30000 ;  /* 0x0003000000137882 */ /* 0x000fe20000000000 */
[----:B------:R-:W-:Y:S01]  /*6500*/  ISETP.GT.AND P1, PT, R4, 0x1, PT ;  /* 0x000000010400780c */ /* 0x000fe20003f24270 */
[----:B------:R-:W-:Y:S01]  /*6510*/  UIADD3 UR14, UR5, 0x100, URZ ;  /* 0x00000100050e7890 */ /* 0x000fe2000fffe03f */
[----:B------:R-:W-:Y:S01]  /*6520*/  ISETP.NE.AND P0, PT, R6, 0x3, PT ;  /* 0x000000030600780c */ /* 0x000fe20003f05270 */
[----:B------:R-:W-:Y:S01]  /*6530*/  UIADD3.X UR5, URZ, UR21, URZ, UP0, !UPT ;  /* 0x000000153f057290 */ /* 0x000fe200087fe43f */
[----:B------:R-:W-:Y:S01]  /*6540*/  VIADD R22, R22, 0x40 ;  /* 0x0000004016167836 */ /* 0x000fe20000000000 */
[----:B------:R-:W-:Y:S01]  /*6550*/  UIADD3 UR13, UR13, UR8, URZ ;  /* 0x000000080d0d7290 */ /* 0x000fe2000fffe03f */
[----:B------:R-:W-:-:S02]  /*6560*/  SEL R14, RZ, 0x1, P0 ;  /* 0x00000001ff0e7807 */ /* 0x000fc40000000000 */
[----:B------:R-:W-:Y:S01]  /*6570*/  UMOV UR8, UR14 ;  /* 0x0000000e00087c82 */ /* 0x000fe20008000000 */
[----:B------:R-:W-:Y:S02]  /*6580*/  SEL R6, R6, RZ, P0 ;  /* 0x000000ff06067207 */ /* 0x000fe40000000000 */
[----:B------:R-:W-:Y:S01]  /*6590*/  LOP3.LUT R5, R5, R14, RZ, 0x3c, !PT ;  /* 0x0000000e05057212 */ /* 0x000fe200078e3cff */
[----:B------:R0:W-:Y:S02]  /*65a0*/  UTMALDG.3D [UR8], [UR4], desc[UR6] ;  /* 0x00000608040075b4 */ /* 0x0001e40008011000 */
[----:B0-----:R-:W-:Y:S01]  /*65b0*/  UMOV UR11, UR18 ;  /* 0x00000012000b7c82 */ /* 0x001fe20008000000 */
[----:B------:R-:W-:Y:S02]  /*65c0*/  UMOV UR8, UR13 ;  /* 0x0000000d00087c82 */ /* 0x000fe40008000000 */
[----:B------:R0:W-:Y:S02]  /*65d0*/  UTMALDG.3D.MULTICAST [UR8], [UR22], UR19, desc[UR6] ;  /* 0x00000608160073b4 */ /* 0x0001e40008011813 */
[----:B0-----:R-:W-:Y:S05]  /*65e0*/  @P1 BRA `(.L_x_176) ;  /* 0xfffffffc00441947 */ /* 0x001fea000383ffff */
.L_x_173:
[----:B------:R-:W-:Y:S05]  /*65f0*/  BSYNC B1 ;  /* 0x0000000000017941 */ /* 0x000fea0003800000 */
.L_x_172:
[----:B------:R-:W-:Y:S01]  /*6600*/  LOP3.LUT P1, RZ, R10, 0xff, RZ, 0xc0, !PT ;  /* 0x000000ff0aff7812 */ /* 0x000fe2000782c0ff */
[C---:B------:R-:W-:Y:S01]  /*6610*/  IMAD.IADD R7, R11.reuse, 0x1, R8 ;  /* 0x000000010b077824 */ /* 0x040fe200078e0208 */
[----:B------:R-:W-:Y:S01]  /*6620*/  ULDC.64 UR4, c[0x0][0x650] ;  /* 0x0001940000047ab9 */ /* 0x000fe20000000a00 */
[----:B------:R-:W-:Y:S01]  /*6630*/  ISETP.GE.U32.AND P2, PT, R11, 0x3, PT ;  /* 0x000000030b00780c */ /* 0x000fe20003f46070 */
[----:B------:R-:W-:Y:S01]  /*6640*/  BSSY B1, `(.L_x_177) ;  /* 0x000006c000017945 */ /* 0x000fe20003800000 */
[----:B------:R-:W-:Y:S01]  /*6650*/  IMAD.MOV.U32 R20, RZ, RZ, -0x1 ;  /* 0xffffffffff147424 */ /* 0x000fe200078e00ff */
[----:B------:R-:W-:Y:S01]  /*6660*/  ISETP.GT.U32.AND P0, PT, R7, 0x2, PT ;  /* 0x000000020700780c */ /* 0x000fe20003f04070 */
[----:B------:R-:W-:Y:S01]  /*6670*/  IMAD.MOV.U32 R21, RZ, RZ, -0x1 ;  /* 0xffffffffff157424 */ /* 0x000fe200078e00ff */
[----:B------:R-:W-:Y:S02]  /*6680*/  PRMT R10, RZ, 0x7610, R10 ;  /* 0x00007610ff0a7816 */ /* 0x000fe4000000000a */
[----:B------:R-:W-:-:S03]  /*6690*/  ISETP.LT.U32.AND P0, PT, R11, 0x3, P0 ;  /* 0x000000030b00780c */ /* 0x000fc60000701070 */
[----:B------:R-:W0:Y:S01]  /*66a0*/  @P1 S2R R5, SR_CgaCtaId ;  /* 0x0000000000051919 */ /* 0x000e220000008800 */
[----:B------:R-:W-:-:S04]  /*66b0*/  @P1 MOV R4, 0x400 ;  /* 0x0000040000041802 */ /* 0x000fc80000000f00 */
[----:B0-----:R-:W-:Y:S01]  /*66c0*/  @P1 LEA R6, R5, R4, 0x18 ;  /* 0x0000000405061211 */ /* 0x001fe200078ec0ff */
[----:B------:R-:W-:Y:S01]  /*66d0*/  IMAD.WIDE.U32 R4, R7, -0x55555555, RZ ;  /* 0xaaaaaaab07047825 */ /* 0x000fe200078e00ff */
[----:B------:R-:W-:Y:S02]  /*66e0*/  SEL R4, RZ, 0x1, !P0 ;  /* 0x00000001ff047807 */ /* 0x000fe40004000000 */
[----:B------:R0:W-:Y:S01]  /*66f0*/  @P1 SYNCS.ARRIVE.TRANS64.A1T0 RZ, [R6+URZ+0x48], RZ ;  /* 0x000048ff06ff19a7 */ /* 0x0001e2000810003f */
[----:B------:R-:W-:Y:S02]  /*6700*/  IADD3 R16, P1, R16, UR36, RZ ;  /* 0x0000002410107c10 */ /* 0x000fe4000ff3e0ff */
[----:B------:R-:W-:Y:S02]  /*6710*/  LOP3.LUT R3, R3, R4, RZ, 0x3c, !PT ;  /* 0x0000000403037212 */ /* 0x000fe400078e3cff */
[----:B------:R-:W-:Y:S02]  /*6720*/  IADD3.X R17, R17, UR42, RZ, P1, !PT ;  /* 0x0000002a11117c10 */ /* 0x000fe40008ffe4ff */
[----:B------:R-:W-:-:S02]  /*6730*/  ISETP.GE.U32.AND P0, PT, R16, UR4, PT ;  /* 0x0000000410007c0c */ /* 0x000fc4000bf06070 */
[----:B0-----:R-:W-:Y:S02]  /*6740*/  SHF.R.U32.HI R6, RZ, 0x1, R5 ;  /* 0x00000001ff067819 */ /* 0x001fe40000011605 */
[----:B------:R-:W-:Y:S02]  /*6750*/  ISETP.GE.U32.AND.EX P0, PT, R17, UR5, PT, P0 ;  /* 0x0000000511007c0c */ /* 0x000fe4000bf06100 */
[----:B------:R-:W-:Y:S01]  /*6760*/  @P2 LOP3.LUT R3, R3, 0x1, R6, 0x78, !PT ;  /* 0x0000000103032812 */ /* 0x000fe200078e7806 */
[----:B------:R-:W-:Y:S01]  /*6770*/  IMAD R8, R6, -0x3, R7 ;  /* 0xfffffffd06087824 */ /* 0x000fe200078e0207 */
[----:B------:R-:W-:Y:S01]  /*6780*/  PRMT R4, RZ, 0x7610, R4 ;  /* 0x00007610ff047816 */ /* 0x000fe20000000004 */
[----:B------:R-:W-:-:S08]  /*6790*/  IMAD.MOV.U32 R7, RZ, RZ, -0x1 ;  /* 0xffffffffff077424 */ /* 0x000fd000078e00ff */
[----:B------:R-:W-:Y:S05]  /*67a0*/  @P0 BRA `(.L_x_178) ;  /* 0x0000000400540947 */ /* 0x000fea0003800000 */
[----:B------:R-:W0:Y:S01]  /*67b0*/  S2R R15, SR_CTAID.X ;  /* 0x00000000000f7919 */ /* 0x000e220000002500 */
[----:B------:R-:W-:Y:S01]  /*67c0*/  ULDC.64 UR4, c[0x0][0x628] ;  /* 0x00018a0000047ab9 */ /* 0x000fe20000000a00 */
[----:B------:R-:W-:Y:S01]  /*67d0*/  ULDC UR7, c[0x0][0x630] ;  /* 0x00018c0000077ab9 */ /* 0x000fe20000000800 */
[----:B------:R-:W-:Y:S01]  /*67e0*/  ISETP.NE.U32.AND P0, PT, RZ, UR4, PT ;  /* 0x00000004ff007c0c */ /* 0x000fe2000bf05070 */
[----:B------:R-:W1:Y:S01]  /*67f0*/  S2R R20, SR_CTAID.Y ;  /* 0x0000000000147919 */ /* 0x000e620000002600 */
[----:B------:R-:W-:Y:S01]  /*6800*/  ULDC UR8, c[0x0][0x150] ;  /* 0x0000540000087ab9 */ /* 0x000fe20000000800 */
[----:B------:R-:W-:Y:S01]  /*6810*/  IMAD.MOV.U32 R4, RZ, RZ, R16 ;  /* 0x000000ffff047224 */ /* 0x000fe200078e0010 */
[----:B------:R-:W-:Y:S01]  /*6820*/  ISETP.NE.AND.EX P0, PT, RZ, UR5, PT, P0 ;  /* 0x00000005ff007c0c */ /* 0x000fe2000bf05300 */
[----:B------:R-:W-:Y:S01]  /*6830*/  IMAD.MOV.U32 R5, RZ, RZ, R17 ;  /* 0x000000ffff057224 */ /* 0x000fe200078e0011 */
[----:B0-----:R-:W-:-:S11]  /*6840*/  I2FP.F32.U32 R22, R15 ;  /* 0x0000000f00167245 */ /* 0x001fd60000201000 */
[----:B------:R-:W-:Y:S05]  /*6850*/  @!P0 BRA `(.L_x_179) ;  /* 0x0000000000288947 */ /* 0x000fea0003800000 */
[----:B------:R-:W-:Y:S02]  /*6860*/  ULDC UR6, c[0x0][0x634] ;  /* 0x00018d0000067ab9 */ /* 0x000fe40000000800 */
[----:B------:R-:W-:-:S05]  /*6870*/  IADD3 R5, P0, R16, UR6, RZ ;  /* 0x0000000610057c10 */ /* 0x000fca000ff1e0ff */
[----:B------:R-:W-:-:S04]  /*6880*/  IMAD.X R21, RZ, RZ, R17, P0 ;  /* 0x000000ffff157224 */ /* 0x000fc800000e0611 */
[----:B------:R-:W-:-:S04]  /*6890*/  IMAD.WIDE.U32 R6, R21, UR4, RZ ;  /* 0x0000000415067c25 */ /* 0x000fc8000f8e00ff */
[----:B------:R-:W-:-:S04]  /*68a0*/  IMAD.WIDE.U32 R6, P0, R5, UR5, R6 ;  /* 0x0000000505067c25 */ /* 0x000fc8000f800006 */
[----:B------:R-:W-:-:S04]  /*68b0*/  IMAD.WIDE.U32 R4, R5, UR4, RZ ;  /* 0x0000000405047c25 */ /* 0x000fc8000f8e00ff */
[----:B------:R-:W-:Y:S01]  /*68c0*/  IMAD.MOV.U32 R4, RZ, RZ, R7 ;  /* 0x000000ffff047224 */ /* 0x000fe200078e0007 */
[----:B------:R-:W-:Y:S01]  /*68d0*/  IADD3 RZ, P1, R5, R6, RZ ;  /* 0x0000000605ff7210 */ /* 0x000fe20007f3e0ff */
[----:B------:R-:W-:-:S04]  /*68e0*/  IMAD.X R5, RZ, RZ, RZ, P0 ;  /* 0x000000ffff057224 */ /* 0x000fc800000e06ff */
[----:B------:R-:W-:-:S08]  /*68f0*/  IMAD.WIDE.U32.X R4, R21, UR5, R4, P1 ;  /* 0x0000000515047c25 */ /* 0x000fd000088e0404 */
.L_x_179:
[--C-:B------:R-:W-:Y:S01]  /*6900*/  SHF.R.U64 R14, R4, UR7, R5.reuse ;  /* 0x00000007040e7c19 */ /* 0x100fe20008001205 */
[----:B------:R-:W-:Y:S01]  /*6910*/  FMUL R22, R22, UR8 ;  /* 0x0000000816167c20 */ /* 0x000fe20008400000 */
[----:B------:R-:W-:Y:S01]  /*6920*/  SHF.R.U32.HI R4, RZ, UR7, R5 ;  /* 0x00000007ff047c19 */ /* 0x000fe20008011605 */
[----:B------:R-:W0:Y:S01]  /*6930*/  LDC R6, c[0x0][0x144] ;  /* 0x00005100ff067b82 */ /* 0x000e220000000800 */
[----:B------:R-:W-:Y:S01]  /*6940*/  IADD3 R5, P0, RZ, -R14, RZ ;  /* 0x8000000eff057210 */ /* 0x000fe20007f1e0ff */
[----:B------:R-:W-:Y:S01]  /*6950*/  ULDC UR6, c[0x0][0x154] ;  /* 0x0000550000067ab9 */ /* 0x000fe20000000800 */
[----:B-1----:R-:W-:Y:S01]  /*6960*/  I2FP.F32.U32 R7, R20 ;  /* 0x0000001400077245 */ /* 0x002fe20000201000 */
[----:B------:R-:W1:Y:S01]  /*6970*/  F2I.U32.TRUNC.NTZ R22, R22 ;  /* 0x0000001600167305 */ /* 0x000e62000020f000 */
[----:B------:R-:W-:Y:S01]  /*6980*/  ULDC.64 UR4, c[0x0][0x620] ;  /* 0x0001880000047ab9 */ /* 0x000fe20000000a00 */
[----:B------:R-:W-:Y:S01]  /*6990*/  IMAD.X R4, RZ, RZ, ~R4, P0 ;  /* 0x000000ffff047224 */ /* 0x000fe200000e0e04 */
[----:B------:R-:W-:Y:S01]  /*69a0*/  ISETP.NE.AND P2, PT, R2, 0x1, PT ;  /* 0x000000010200780c */ /* 0x000fe20003f45270 */
[----:B------:R-:W-:Y:S01]  /*69b0*/  FMUL R23, R7, UR6 ;  /* 0x0000000607177c20 */ /* 0x000fe20008400000 */
[----:B------:R-:W2:Y:S01]  /*69c0*/  LDC R25, c[0x0][0x148] ;  /* 0x00005200ff197b82 */ /* 0x000ea20000000800 */
[----:B------:R-:W-:Y:S01]  /*69d0*/  IMAD R4, R4, UR4, RZ ;  /* 0x0000000404047c24 */ /* 0x000fe2000f8e02ff */
[----:B------:R-:W-:-:S02]  /*69e0*/  ULDC.64 UR6, c[0x0][0x640] ;  /* 0x0001900000067ab9 */ /* 0x000fc40000000a00 */
[----:B------:R-:W-:Y:S01]  /*69f0*/  ISETP.NE.U32.AND P0, PT, RZ, UR6, PT ;  /* 0x00000006ff007c0c */ /* 0x000fe2000bf05070 */
[----:B------:R-:W3:Y:S01]  /*6a00*/  F2I.U32.TRUNC.NTZ R23, R23 ;  /* 0x0000001700177305 */ /* 0x000ee2000020f000 */
[C---:B------:R-:W-:Y:S02]  /*6a10*/  IMAD R7, R5.reuse, UR5, R4 ;  /* 0x0000000505077c24 */ /* 0x040fe4000f8e0204 */
[----:B------:R-:W-:Y:S01]  /*6a20*/  IMAD.WIDE.U32 R4, R5, UR4, R16 ;  /* 0x0000000405047c25 */ /* 0x000fe2000f8e0010 */
[----:B------:R-:W-:Y:S01]  /*6a30*/  ULDC UR4, c[0x0][0x618] ;  /* 0x0001860000047ab9 */ /* 0x000fe20000000800 */
[----:B------:R-:W-:Y:S02]  /*6a40*/  ISETP.NE.AND.EX P0, PT, RZ, UR7, PT, P0 ;  /* 0x00000007ff007c0c */ /* 0x000fe4000bf05300 */
[----:B------:R-:W-:Y:S02]  /*6a50*/  IMAD.IADD R5, R5, 0x1, R7 ;  /* 0x0000000105057824 */ /* 0x000fe400078e0207 */
[----:B-1----:R-:W-:-:S03]  /*6a60*/  IMAD.MOV R22, RZ, RZ, -R22 ;  /* 0x000000ffff167224 */ /* 0x002fc600078e0a16 */
[----:B------:R-:W-:Y:S01]  /*6a70*/  SHF.R.U64 R21, R4, UR4, R5 ;  /* 0x0000000404157c19 */ /* 0x000fe20008001205 */
[----:B0-----:R-:W-:Y:S01]  /*6a80*/  IMAD R15, R6, R22, R15 ;  /* 0x00000016060f7224 */ /* 0x001fe200078e020f */
[----:B------:R-:W-:Y:S01]  /*6a90*/  SHF.R.U32.HI R4, RZ, UR4, R5 ;  /* 0x00000004ff047c19 */ /* 0x000fe20008011605 */
[----:B------:R-:W-:Y:S01]  /*6aa0*/  ULDC UR4, c[0x0][0x608] ;  /* 0x0001820000047ab9 */ /* 0x000fe20000000800 */
[----:B---3--:R-:W-:Y:S02]  /*6ab0*/  IMAD.MOV R6, RZ, RZ, -R23 ;  /* 0x000000ffff067224 */ /* 0x008fe400078e0a17 */
[--C-:B------:R-:W-:Y:S02]  /*6ac0*/  SHF.R.U64 R22, R21, UR4, R4.reuse ;  /* 0x0000000415167c19 */ /* 0x100fe40008001204 */
[----:B------:R-:W-:Y:S01]  /*6ad0*/  SHF.R.U32.HI R5, RZ, UR4, R4 ;  /* 0x00000004ff057c19 */ /* 0x000fe20008011604 */
[----:B------:R-:W-:Y:S01]  /*6ae0*/  ULDC UR4, c[0x0][0x658] ;  /* 0x0001960000047ab9 */ /* 0x000fe20000000800 */
[----:B--2---:R-:W-:-:S02]  /*6af0*/  @P2 IMAD R15, R25, R6, R20 ;  /* 0x00000006190f2224 */ /* 0x004fc400078e0214 */
[--C-:B------:R-:W-:Y:S02]  /*6b00*/  SHF.R.U64 R20, R22, UR4, R5.reuse ;  /* 0x0000000416147c19 */ /* 0x100fe40008001205 */
[----:B------:R-:W-:-:S03]  /*6b10*/  SHF.R.U32.HI R23, RZ, UR4, R5 ;  /* 0x00000004ff177c19 */ /* 0x000fc60008011605 */
[----:B------:R-:W-:Y:S02]  /*6b20*/  IMAD.MOV.U32 R6, RZ, RZ, R20 ;  /* 0x000000ffff067224 */ /* 0x000fe400078e0014 */
[----:B------:R-:W-:Y:S01]  /*6b30*/  IMAD.MOV.U32 R5, RZ, RZ, R23 ;  /* 0x000000ffff057224 */ /* 0x000fe200078e0017 */
[----:B------:R-:W-:Y:S06]  /*6b40*/  @!P0 BRA `(.L_x_180) ;  /* 0x00000000002c8947 */ /* 0x000fec0003800000 */
        /* <DEDUP_REMOVED lines=9> */
[----:B------:R-:W-:-:S04]  /*6be0*/  IMAD.WIDE.U32.X R4, R23, UR7, R4, P1 ;  /* 0x0000000717047c25 */ /* 0x000fc800088e0404 */
[----:B------:R-:W-:-:S07]  /*6bf0*/  IMAD.MOV.U32 R6, RZ, RZ, R4 ;  /* 0x000000ffff067224 */ /* 0x000fce00078e0004 */
.L_x_180:
[----:B------:R-:W-:Y:S01]  /*6c00*/  ULDC UR4, c[0x0][0x648] ;  /* 0x0001920000047ab9 */ /* 0x000fe20000000800 */
[----:B------:R-:W-:Y:S01]  /*6c10*/  LOP3.LUT R4, R22, UR16, RZ, 0xc0, !PT ;  /* 0x0000001016047c12 */ /* 0x000fe2000f8ec0ff */
[----:B------:R-:W-:Y:S01]  /*6c20*/  ULDC UR5, c[0x0][0x610] ;  /* 0x0001840000057ab9 */ /* 0x000fe20000000800 */
[----:B------:R-:W-:Y:S01]  /*6c30*/  SHF.R.U64 R5, R6, UR4, R5 ;  /* 0x0000000406057c19 */ /* 0x000fe20008001205 */
[----:B------:R-:W-:Y:S01]  /*6c40*/  ULDC UR4, c[0x0][0x638] ;  /* 0x00018e0000047ab9 */ /* 0x000fe20000000800 */
[----:B------:R-:W-:-:S03]  /*6c50*/  LOP3.LUT R21, R21, UR15, RZ, 0xc0, !PT ;  /* 0x0000000f15157c12 */ /* 0x000fc6000f8ec0ff */
[----:B------:R-:W-:Y:S02]  /*6c60*/  IMAD.MOV R7, RZ, RZ, -R5 ;  /* 0x000000ffff077224 */ /* 0x000fe400078e0a05 */
[----:B------:R-:W-:Y:S02]  /*6c70*/  IMAD R4, R5, UR17, R4 ;  /* 0x0000001105047c24 */ /* 0x000fe4000f8e0204 */
[----:B------:R-:W-:Y:S01]  /*6c80*/  IMAD R20, R7, UR4, R20 ;  /* 0x0000000407147c24 */ /* 0x000fe2000f8e0214 */
[----:B------:R-:W-:Y:S01]  /*6c90*/  ULDC UR4, c[0x0][0x600] ;  /* 0x0001800000047ab9 */ /* 0x000fe20000000800 */
[----:B------:R-:W-:Y:S02]  /*6ca0*/  IMAD R15, R4, UR5, R15 ;  /* 0x00000005040f7c24 */ /* 0x000fe4000f8e020f */
[----:B------:R-:W-:Y:S02]  /*6cb0*/  IMAD R20, R20, UR4, R21 ;  /* 0x0000000414147c24 */ /* 0x000fe4000f8e0215 */
[----:B------:R-:W-:-:S02]  /*6cc0*/  IMAD.MOV.U32 R4, RZ, RZ, 0x1 ;  /* 0x00000001ff047424 */ /* 0x000fc400078e00ff */
[----:B------:R-:W-:Y:S01]  /*6cd0*/  IMAD.MOV.U32 R7, RZ, RZ, R14 ;  /* 0x000000ffff077224 */ /* 0x000fe200078e000e */
[----:B------:R-:W-:Y:S02]  /*6ce0*/  SEL R21, R20, R15, !P2 ;  /* 0x0000000f14157207 */ /* 0x000fe40005000000 */
[----:B------:R-:W-:-:S07]  /*6cf0*/  SEL R20, R15, R20, !P2 ;  /* 0x000000140f147207 */ /* 0x000fce0005000000 */
.L_x_178:
[----:B------:R-:W-:Y:S05]  /*6d00*/  BSYNC B1 ;  /* 0x0000000000017941 */ /* 0x000fea0003800000 */
.L_x_177:
[----:B------:R-:W-:-:S13]  /*6d10*/  LOP3.LUT P0, RZ, R4, 0xff, RZ, 0xc0, !PT ;  /* 0x000000ff04ff7812 */ /* 0x000fda000780c0ff */
[----:B------:R-:W-:Y:S05]  /*6d20*/  @P0 BRA `(.L_x_181) ;  /* 0xfffffff400400947 */ /* 0x000fea000383ffff */
[----:B------:R-:W-:Y:S05]  /*6d30*/  BSYNC B0 ;  /* 0x0000000000007941 */ /* 0x000fea0003800000 */
.L_x_170:
[----:B------:R-:W-:-:S03]  /*6d40*/  UMOV UR4, 0xffffffff ;  /* 0xffffffff00047882 */ /* 0x000fc60000000000 */
[----:B------:R-:W-:Y:S05]  /*6d50*/  BRA.DIV UR4, `(.L_x_182) ;  /* 0x0000000204f07947 */ /* 0x000fea000b800000 */
[----:B------:R-:W-:-:S13]  /*6d60*/  ELECT P6, URZ, PT ;  /* 0x00000000003f782f */ /* 0x000fda00038c0000 */
.L_x_195:
[----:B------:R-:W-:Y:S04]  /*6d70*/  BSSY B0, `(.L_x_183) ;  /* 0x0000022000007945 */ /* 0x000fe80003800000 */
[----:B------:R-:W-:Y:S05]  /*6d80*/  @!P6 BRA `(.L_x_184) ;  /* 0x000000000080e947 */ /* 0x000fea0003800000 */
[----:B------:R-:W-:-:S04]  /*6d90*/  LOP3.LUT R18, R18, 0x2, RZ, 0xfc, !PT ;  /* 0x0000000212127812 */ /* 0x000fc800078efcff */
[----:B------:R-:W-:-:S13]  /*6da0*/  ISETP.NE.AND P0, PT, R18, 0x3, PT ;  /* 0x000000031200780c */ /* 0x000fda0003f05270 */
[----:B------:R-:W-:Y:S05]  /*6db0*/  @!P0 BRA `(.L_x_185) ;  /* 0x0000000000048947 */ /* 0x000fea0003800000 */
[----:B------:R-:W-:Y:S01]  /*6dc0*/  BPT.TRAP 0x1 ;  /* 0x000000040000795c */ /* 0x000fe20000300000 */
.L_x_185:
[----:B------:R-:W0:Y:S01]  /*6dd0*/  S2R R5, SR_CgaCtaId ;  /* 0x0000000000057919 */ /* 0x000e220000008800 */
[----:B------:R-:W-:Y:S02]  /*6de0*/  MOV R0, 0x400 ;  /* 0x0000040000007802 */ /* 0x000fe40000000f00 */
[----:B------:R-:W-:Y:S02]  /*6df0*/  SHF.L.U32 R2, R3, 0x1f, RZ ;  /* 0x0000001f03027819 */ /* 0x000fe400000006ff */
[----:B0-----:R-:W-:-:S05]  /*6e00*/  LEA R5, R5, R0, 0x18 ;  /* 0x0000000005057211 */ /* 0x001fca00078ec0ff */
[----:B------:R-:W-:-:S04]  /*6e10*/  VIADD R5, R5, 0x18 ;  /* 0x0000001805057836 */ /* 0x000fc80000000000 */
[C---:B------:R-:W-:Y:S02]  /*6e20*/  IMAD R7, R8.reuse, 0x8, R5 ;  /* 0x0000000808077824 */ /* 0x040fe400078e0205 */
[----:B------:R-:W-:Y:S02]  /*6e30*/  VIADD R8, R8, 0x1 ;  /* 0x0000000108087836 */ /* 0x000fe40000000000 */
[----:B------:R-:W0:Y:S03]  /*6e40*/  SYNCS.PHASECHK.TRANS64.TRYWAIT P0, [R7+URZ], R2 ;  /* 0x00000002070075a7 */ /* 0x000e26000800017f */
[----:B------:R-:W-:-:S04]  /*6e50*/  ISETP.NE.AND P1, PT, R8, 0x3, PT ;  /* 0x000000030800780c */ /* 0x000fc80003f25270 */
[----:B------:R-:W-:Y:S02]  /*6e60*/  SEL R0, RZ, 0x1, P1 ;  /* 0x00000001ff007807 */ /* 0x000fe40000800000 */
[----:B------:R-:W-:Y:S02]  /*6e70*/  SEL R8, R8, RZ, P1 ;  /* 0x000000ff08087207 */ /* 0x000fe40000800000 */
[----:B------:R-:W-:-:S03]  /*6e80*/  LOP3.LUT R9, R3, R0, RZ, 0x3c, !PT ;  /* 0x0000000003097212 */ /* 0x000fc600078e3cff */
[----:B------:R-:W-:Y:S01]  /*6e90*/  IMAD R4, R8, 0x8, R5 ;  /* 0x0000000808047824 */ /* 0x000fe200078e0205 */
[----:B------:R-:W-:Y:S01]  /*6ea0*/  SHF.L.U32 R3, R9, 0x1f, RZ ;  /* 0x0000001f09037819 */ /* 0x000fe200000006ff */
[----:B0-----:R-:W-:Y:S06]  /*6eb0*/  @!P0 BRA `(.L_x_186) ;  /* 0x0000000000b88947 */ /* 0x001fec0003800000 */
.L_x_196:
[----:B------:R-:W1:Y:S01]  /*6ec0*/  SYNCS.PHASECHK.TRANS64.TRYWAIT P0, [R4+URZ], R3 ;  /* 0x00000003040075a7 */ /* 0x000e62000800017f */
[----:B------:R-:W-:-:S05]  /*6ed0*/  VIADD R0, R8, 0x1 ;  /* 0x0000000108007836 */ /* 0x000fca0000000000 */
[----:B------:R-:W-:-:S04]  /*6ee0*/  ISETP.NE.AND P1, PT, R0, 0x3, PT ;  /* 0x000000030000780c */ /* 0x000fc80003f25270 */
[----:B0-----:R-:W-:Y:S02]  /*6ef0*/  SEL R2, RZ, 0x1, P1 ;  /* 0x00000001ff027807 */ /* 0x001fe40000800000 */
[----:B------:R-:W-:Y:S02]  /*6f00*/  SEL R0, R0, RZ, P1 ;  /* 0x000000ff00007207 */ /* 0x000fe40000800000 */
[----:B------:R-:W-:Y:S01]  /*6f10*/  LOP3.LUT R2, R9, R2, RZ, 0x3c, !PT ;  /* 0x0000000209027212 */ /* 0x000fe200078e3cff */
[----:B-1----:R-:W-:Y:S06]  /*6f20*/  @!P0 BRA `(.L_x_187) ;  /* 0x0000000000b08947 */ /* 0x002fec0003800000 */
.L_x_197:
[----:B------:R-:W-:Y:S01]  /*6f30*/  IMAD R5, R0, 0x8, R5 ;  /* 0x0000000800057824 */ /* 0x000fe200078e0205 */
[----:B------:R-:W-:-:S07]  /*6f40*/  SHF.L.U32 R0, R2, 0x1f, RZ ;  /* 0x0000001f02007819 */ /* 0x000fce00000006ff */
.L_x_188:
[----:B-1----:R1:W2:Y:S02]  /*6f50*/  SYNCS.PHASECHK.TRANS64.TRYWAIT P0, [R5+URZ], R0 ;  /* 0x00000000050075a7 */ /* 0x0022a4000800017f */
[----:B--2---:R-:W-:Y:S05]  /*6f60*/  @!P0 NANOSLEEP.SYNCS 0x989680 ;  /* 0x009896800000895d */ /* 0x004fea0003900000 */
[----:B------:R-:W2:Y:S02]  /*6f70*/  @!P0 SYNCS.PHASECHK.TRANS64 P0, [R5+URZ], R0 ;  /* 0x00000000050085a7 */ /* 0x000ea4000800007f */
[----:B--2---:R-:W-:Y:S05]  /*6f80*/  @!P0 BRA `(.L_x_188) ;  /* 0xfffffffc00f08947 */ /* 0x004fea000383ffff */
.L_x_184:
[----:B------:R-:W-:Y:S05]  /*6f90*/  BSYNC B0 ;  /* 0x0000000000007941 */ /* 0x000fea0003800000 */
.L_x_183:
[----:B------:R-:W-:Y:S05]  /*6fa0*/  EXIT ;  /* 0x000000000000794d */ /* 0x000fea0003800000 */
.L_x_21:
[----:B-1----:R1:W2:Y:S02]  /*6fb0*/  SYNCS.PHASECHK.TRANS64.TRYWAIT P1, [R3+URZ], R0 ;  /* 0x00000000030075a7 */ /* 0x0022a4000802017f */
[----:B--2---:R-:W-:Y:S05]  /*6fc0*/  @!P1 NANOSLEEP.SYNCS 0x989680 ;  /* 0x009896800000995d */ /* 0x004fea0003900000 */
[----:B------:R-:W2:Y:S02]  /*6fd0*/  @!P1 SYNCS.PHASECHK.TRANS64 P1, [R3+URZ], R0 ;  /* 0x00000000030095a7 */ /* 0x000ea4000802007f */
[----:B--2---:R-:W-:Y:S05]  /*6fe0*/  @!P1 BRA `(.L_x_21) ;  /* 0xfffffffc00f09947 */ /* 0x004fea000383ffff */
[----:B------:R-:W-:Y:S05]  /*6ff0*/  BRA `(.L_x_20) ;  /* 0xffffffa400d47947 */ /* 0x000fea000383ffff */
.L_x_26:
[----:B-1----:R1:W2:Y:S02]  /*7000*/  SYNCS.PHASECHK.TRANS64.TRYWAIT P1, [R5+URZ], R4 ;  /* 0x00000004050075a7 */ /* 0x0022a4000802017f */
[----:B--2---:R-:W-:Y:S05]  /*7010*/  @!P1 NANOSLEEP.SYNCS 0x989680 ;  /* 0x009896800000995d */ /* 0x004fea0003900000 */
[----:B------:R-:W2:Y:S02]  /*7020*/  @!P1 SYNCS.PHASECHK.TRANS64 P1, [R5+URZ], R4 ;  /* 0x00000004050095a7 */ /* 0x000ea4000802007f */
[----:B--2---:R-:W-:Y:S05]  /*7030*/  @!P1 BRA `(.L_x_26) ;  /* 0xfffffffc00f09947 */ /* 0x004fea000383ffff */
[----:B------:R-:W-:Y:S05]  /*7040*/  BRA `(.L_x_25) ;  /* 0xffffffa800a87947 */ /* 0x000fea000383ffff */
.L_x_171:
[----:B------:R-:W-:Y:S01]  /*7050*/  BSSY B1, `(.L_x_189) ;  /* 0x0000006000017945 */ /* 0x000fe20003800000 */
[----:B------:R-:W-:-:S07]  /*7060*/  IMAD.MOV.U32 R15, RZ, RZ, -0x1 ;  /* 0xffffffffff0f7424 */ /* 0x000fce00078e00ff */
[----:B------:R-:W-:Y:S05]  /*7070*/  WARPSYNC.COLLECTIVE R15, `(.L_x_190) ;  /* 0x000000000f0c7348 */ /* 0x000fea0003c00000 */
[----:B------:R-:W-:Y:S02]  /*7080*/  ELECT P6, UR62, PT ;  /* 0x00000000003e782f */ /* 0x000fe400038c0000 */
[----:B------:R-:W-:Y:S01]  /*7090*/  MOV R14, UR62 ;  /* 0x0000003e000e7c02 */ /* 0x000fe20008000f00 */
[----:B------:R-:W-:Y:S10]  /*70a0*/  ENDCOLLECTIVE ;  /* 0x000000000000791b */ /* 0x000ff40003800000 */
.L_x_190:
[----:B------:R-:W-:Y:S05]  /*70b0*/  BSYNC B1 ;  /* 0x0000000000017941 */ /* 0x000fea0003800000 */
.L_x_189:
[----:B------:R-:W-:Y:S05]  /*70c0*/  BRA `(.L_x_191) ;  /* 0xfffffff000647947 */ /* 0x000fea000383ffff */
.L_x_174:
[----:B-1----:R1:W2:Y:S02]  /*70d0*/  SYNCS.PHASECHK.TRANS64.TRYWAIT P0, [R23+URZ+0x18], R14 ;  /* 0x0000180e170075a7 */ /* 0x0022a4000800017f */
[----:B--2---:R-:W-:Y:S05]  /*70e0*/  @!P0 NANOSLEEP.SYNCS 0x989680 ;  /* 0x009896800000895d */ /* 0x004fea0003900000 */
[----:B------:R-:W2:Y:S02]  /*70f0*/  @!P0 SYNCS.PHASECHK.TRANS64 P0, [R23+URZ+0x18], R14 ;  /* 0x0000180e170085a7 */ /* 0x000ea4000800007f */
[----:B--2---:R-:W-:Y:S05]  /*7100*/  @!P0 BRA `(.L_x_174) ;  /* 0xfffffffc00f08947 */ /* 0x004fea000383ffff */
[----:B------:R-:W-:Y:S05]  /*7110*/  BRA `(.L_x_192) ;  /* 0xfffffff0009c7947 */ /* 0x000fea000383ffff */
.L_x_182:
[----:B------:R-:W-:Y:S01]  /*7120*/  BSSY B0, `(.L_x_193) ;  /* 0x0000006000007945 */ /* 0x000fe20003800000 */
[----:B------:R-:W-:-:S07]  /*7130*/  IMAD.MOV.U32 R15, RZ, RZ, -0x1 ;  /* 0xffffffffff0f7424 */ /* 0x000fce00078e00ff */
[----:B------:R-:W-:Y:S05]  /*7140*/  WARPSYNC.COLLECTIVE R15, `(.L_x_194) ;  /* 0x000000000f0c7348 */ /* 0x000fea0003c00000 */
[----:B------:R-:W-:Y:S02]  /*7150*/  ELECT P6, UR62, PT ;  /* 0x00000000003e782f */ /* 0x000fe400038c0000 */
[----:B------:R-:W-:Y:S01]  /*7160*/  MOV R14, UR62 ;  /* 0x0000003e000e7c02 */ /* 0x000fe20008000f00 */
[----:B------:R-:W-:Y:S10]  /*7170*/  ENDCOLLECTIVE ;  /* 0x000000000000791b */ /* 0x000ff40003800000 */
.L_x_194:
[----:B------:R-:W-:Y:S05]  /*7180*/  BSYNC B0 ;  /* 0x0000000000007941 */ /* 0x000fea0003800000 */
.L_x_193:
[----:B------:R-:W-:Y:S05]  /*7190*/  BRA `(.L_x_195) ;  /* 0xfffffff800f47947 */ /* 0x000fea000383ffff */
.L_x_186:
[----:B0-----:R0:W1:Y:S02]  /*71a0*/  SYNCS.PHASECHK.TRANS64.TRYWAIT P0, [R7+URZ], R2 ;  /* 0x00000002070075a7 */ /* 0x001064000800017f */
[----:B-1----:R-:W-:Y:S05]  /*71b0*/  @!P0 NANOSLEEP.SYNCS 0x989680 ;  /* 0x009896800000895d */ /* 0x002fea0003900000 */
[----:B------:R-:W1:Y:S02]  /*71c0*/  @!P0 SYNCS.PHASECHK.TRANS64 P0, [R7+URZ], R2 ;  /* 0x00000002070085a7 */ /* 0x000e64000800007f */
[----:B-1----:R-:W-:Y:S05]  /*71d0*/  @!P0 BRA `(.L_x_186) ;  /* 0xfffffffc00f08947 */ /* 0x002fea000383ffff */
[----:B------:R-:W-:Y:S05]  /*71e0*/  BRA `(.L_x_196) ;  /* 0xfffffffc00347947 */ /* 0x000fea000383ffff */
.L_x_187:
[----:B0-----:R0:W1:Y:S02]  /*71f0*/  SYNCS.PHASECHK.TRANS64.TRYWAIT P0, [R4+URZ], R3 ;  /* 0x00000003040075a7 */ /* 0x001064000800017f */
[----:B-1----:R-:W-:Y:S05]  /*7200*/  @!P0 NANOSLEEP.SYNCS 0x989680 ;  /* 0x009896800000895d */ /* 0x002fea0003900000 */
[----:B------:R-:W1:Y:S02]  /*7210*/  @!P0 SYNCS.PHASECHK.TRANS64 P0, [R4+URZ], R3 ;  /* 0x00000003040085a7 */ /* 0x000e64000800007f */
[----:B-1----:R-:W-:Y:S05]  /*7220*/  @!P0 BRA `(.L_x_187) ;  /* 0xfffffffc00f08947 */ /* 0x002fea000383ffff */
[----:B------:R-:W-:Y:S05]  /*7230*/  BRA `(.L_x_197) ;  /* 0xfffffffc003c7947 */ /* 0x000fea000383ffff */
.L_x_198:
[----:B------:R-:W-:-:S00]  /*7240*/  BRA `(.L_x_198) ;  /* 0xfffffffc00fc7947 */ /* 0x000fc0000383ffff */
[----:B------:R-:W-:-:S00]  /*7250*/  NOP ;  /* 0x0000000000007918 */ /* 0x000fc00000000000 */
        /* <DEDUP_REMOVED lines=10> */
.L_x_199:


//--------------------- .nv.global.init           --------------------------
	.section	.nv.global.init,"aw",@progbits
.nv.global.init:
	.type		$str$22,@object
	.size		$str$22,($str$23 - $str$22)
$str$22:
        /*0000*/ 	.byte	0x6b, 0x5f, 0x74, 0x69, 0x6c, 0x65, 0x5f, 0x63, 0x6f, 0x75, 0x6e, 0x74, 0x20, 0x3e, 0x3d, 0x20
        /*0010*/ 	.byte	0x31, 0x00
	.type		$str$23,@object
	.size		$str$23,(__unnamed_1 - $str$23)
$str$23:
        /*0012*/ 	.byte	0x2f, 0x74, 0x6d, 0x70, 0x2f, 0x63, 0x75, 0x74, 0x6c, 0x61, 0x73, 0x73, 0x5f, 0x73, 0x77, 0x65
        /*0022*/ 	.byte	0x65, 0x70, 0x5f, 0x73, 0x72, 0x63, 0x2f, 0x69, 0x6e, 0x63, 0x6c, 0x75, 0x64, 0x65, 0x2f, 0x63
        /*0032*/ 	.byte	0x75, 0x74, 0x6c, 0x61, 0x73, 0x73, 0x2f, 0x67, 0x65, 0x6d, 0x6d, 0x2f, 0x63, 0x6f, 0x6c, 0x6c
        /*0042*/ 	.byte	0x65, 0x63, 0x74, 0x69, 0x76, 0x65, 0x2f, 0x73, 0x6d, 0x39, 0x30, 0x5f, 0x6d, 0x6d, 0x61, 0x5f
        /*0052*/ 	.byte	0x74, 0x6d, 0x61, 0x5f, 0x67, 0x6d, 0x6d, 0x61, 0x5f, 0x73, 0x73, 0x5f, 0x77, 0x61, 0x72, 0x70
        /*0062*/ 	.byte	0x73, 0x70, 0x65, 0x63, 0x69, 0x61, 0x6c, 0x69, 0x7a, 0x65, 0x64, 0x2e, 0x68, 0x70, 0x70, 0x00
	.type		__unnamed_1,@object
	.size		__unnamed_1,(.L_0 - __unnamed_1)
__unnamed_1:
        /*0072*/ 	.byte	0x76, 0x6f, 0x69, 0x64, 0x20, 0x63, 0x75, 0x74, 0x6c, 0x61, 0x73, 0x73, 0x3a, 0x3a, 0x67, 0x65
        /* <DEDUP_REMOVED lines=172> */
        /*0b42*/ 	.byte	0x6e, 0x74, 0x69, 0x74, 0x79, 0x5d, 0x00
.L_0:


//--------------------- .nv.shared._ZN7cutlass13device_kernelINS_4gemm6kernel13GemmUniversalIN4cute5tupleIJiiiiEEENS1_10collective13CollectiveMmaINS1_34MainloopSm90TmaGmmaWarpSpecializedILi3ENS5_IJNS4_1CILi2EEENSA_ILi1EEESC_EEENS1_35KernelTmaWarpSpecializedCooperativeEEENS5_IJNSA_ILi256EEENSA_ILi64EEESH_EEEaNS5_IJlSC_lEEEaSJ_NS4_8TiledMMAINS4_8MMA_AtomIJNS4_4SM904GMMA26MMA_64x64x32_S32S8S8_SS_TNEEEENS4_6LayoutISD_NS5_IJSC_NSA_ILi0EEESR_EEEEENS5_IJNS4_10UnderscoreESU_SU_EEEEENS4_13SM90_TMA_LOADENS4_14ComposedLayoutINS4_7SwizzleILi2ELi4ELi3EEENS4_18smem_ptr_flag_bitsILi8EEENSQ_INS5_IJNSA_ILi8EEESH_EEENS5_IJSH_SC_EEEEEEEvNS4_8identityENS4_23SM90_TMA_LOAD_MULTICASTES17_vS18_EENS_8epilogue10collective6detail29Sm90TmaWarpSpecializedAdapterINS1C_15DefaultEpilogueIaSJ_SJ_NS1B_6thread17LinearCombinationIaLi1EiiLNS1G_9ScaleType4KindE0ELNS_15FloatRoundStyleE2EaEENS1_15EpilogueDefaultEEEEEvvEEEEvNT_6ParamsE --------------------------
	.section	.nv.shared._ZN7cutlass13device_kernelINS_4gemm6kernel13GemmUniversalIN4cute5tupleIJiiiiEEENS1_10collective13CollectiveMmaINS1_34MainloopSm90TmaGmmaWarpSpecializedILi3ENS5_IJNS4_1CILi2EEENSA_ILi1EEESC_EEENS1_35KernelTmaWarpSpecializedCooperativeEEENS5_IJNSA_ILi256EEENSA_ILi64EEESH_EEEaNS5_IJlSC_lEEEaSJ_NS4_8TiledMMAINS4_8MMA_AtomIJNS4_4SM904GMMA26MMA_64x64x32_S32S8S8_SS_TNEEEENS4_6LayoutISD_NS5_IJSC_NSA_ILi0EEESR_EEEEENS5_IJNS4_10UnderscoreESU_SU_EEEEENS4_13SM90_TMA_LOADENS4_14ComposedLayoutINS4_7SwizzleILi2ELi4ELi3EEENS4_18smem_ptr_flag_bitsILi8EEENSQ_INS5_IJNSA_ILi8EEESH_EEENS5_IJSH_SC_EEEEEEEvNS4_8identityENS4_23SM90_TMA_LOAD_MULTICASTES17_vS18_EENS_8epilogue10collective6detail29Sm90TmaWarpSpecializedAdapterINS1C_15DefaultEpilogueIaSJ_SJ_NS1B_6thread17LinearCombinationIaLi1EiiLNS1G_9ScaleType4KindE0ELNS_15FloatRoundStyleE2EaEENS1_15EpilogueDefaultEEEEEvvEEEEvNT_6ParamsE,"aw",@nobits
	.sectionflags	@""
	.align	16
	.zero		1024


//--------------------- .nv.shared.reserved.0     --------------------------
	.section	.nv.shared.reserved.0,"aw",@nobits
	.weak		__nv_reservedSMEM_offset_0_alias
	.size		__nv_reservedSMEM_offset_0_alias, 0, 0
	.other		__nv_reservedSMEM_offset_0_alias,@"STO_CUDA_RESERVED_SHARED STV_DEFAULT"
__nv_reservedSMEM_offset_0_alias:
	.zero		0


//--------------------- .nv.global                --------------------------
	.section	.nv.global,"aw",@nobits
.nv.global:
	.type		_ZN39_INTERNAL_ae0ae5f9_4_k_cu_f1129323_53814cute1_E,@object
	.size		_ZN39_INTERNAL_ae0ae5f9_4_k_cu_f1129323_53814cute1_E,(_ZN39_INTERNAL_ae0ae5f9_4_k_cu_f1129323_53814cuda3std3__45__cpo6cbeginE - _ZN39_INTERNAL_ae0ae5f9_4_k_cu_f1129323_53814cute1_E)
_ZN39_INTERNAL_ae0ae5f9_4_k_cu_f1129323_53814cute1_E:
	.zero		1
	.type		_ZN39_INTERNAL_ae0ae5f9_4_k_cu_f1129323_53814cuda3std3__45__cpo6cbeginE,@object
	.size		_ZN39_INTERNAL_ae0ae5f9_4_k_cu_f1129323_53814cuda3std3__45__cpo6cbeginE,(_ZN39_INTERNAL_ae0ae5f9_4_k_cu_f1129323_53814cuda3std3__48in_placeE - _ZN39_INTERNAL_ae0ae5f9_4_k_cu_f1129323_53814cuda3std3__45__cpo6cbeginE)
_ZN39_INTERNAL_ae0ae5f9_4_k_cu_f1129323_53814cuda3std3__45__cpo6cbeginE:
	.zero		1
	.type		_ZN39_INTERNAL_ae0ae5f9_4_k_cu_f1129323_53814cuda3std3__48in_placeE,@object
	.size		_ZN39_INTERNAL_ae0ae5f9_4_k_cu_f1129323_53814cuda3std3__48in_placeE,(_ZN39_INTERNAL_ae0ae5f9_4_k_cu_f1129323_53814cuda3std6ranges3__45__cpo9iter_moveE - _ZN39_INTERNAL_ae0ae5f9_4_k_cu_f1129323_53814cuda3std3__48in_placeE)
_ZN39_INTERNAL_ae0ae5f9_4_k_cu_f1129323_53814cuda3std3__48in_placeE:
	.zero		1
	.type		_ZN39_INTERNAL_ae0ae5f9_4_k_cu_f1129323_53814cuda3std6ranges3__45__cpo9iter_moveE,@object
	.size		_ZN39_INTERNAL_ae0ae5f9_4_k_cu_f1129323_53814cuda3std6ranges3__45__cpo9iter_moveE,(_ZN39_INTERNAL_ae0ae5f9_4_k_cu_f1129323_53814cuda3std3__45__cpo5beginE - _ZN39_INTERNAL_ae0ae5f9_4_k_cu_f1129323_53814cuda3std6ranges3__45__cpo9iter_moveE)
_ZN39_INTERNAL_ae0ae5f9_4_k_cu_f1129323_53814cuda3std6ranges3__45__cpo9iter_moveE:
	.zero		1
	.type		_ZN39_INTERNAL_ae0ae5f9_4_k_cu_f1129323_53814cuda3std3__45__cpo5beginE,@object
	.size		_ZN39_INTERNAL_ae0ae5f9_4_k_cu_f1129323_53814cuda3std3__45__cpo5beginE,(_ZN39_INTERNAL_ae0ae5f9_4_k_cu_f1129323_53814cuda3std3__441_GLOBAL__N__ae0ae5f9_4_k_cu_f1129323_53816ignoreE - _ZN39_INTERNAL_ae0ae5f9_4_k_cu_f1129323_53814cuda3std3__45__cpo5beginE)
_ZN39_INTERNAL_ae0ae5f9_4_k_cu_f1129323_53814cuda3std3__45__cpo5beginE:
	.zero		1
	.type		_ZN39_INTERNAL_ae0ae5f9_4_k_cu_f1129323_53814cuda3std3__441_GLOBAL__N__ae0ae5f9_4_k_cu_f1129323_53816ignoreE,@object
	.size		_ZN39_INTERNAL_ae0ae5f9_4_k_cu_f1129323_53814cuda3std3__441_GLOBAL__N__ae0ae5f9_4_k_cu_f1129323_53816ignoreE,(_ZN39_INTERNAL_ae0ae5f9_4_k_cu_f1129323_53814cute7productE - _ZN39_INTERNAL_ae0ae5f9_4_k_cu_f1129323_53814cuda3std3__441_GLOBAL__N__ae0ae5f9_4_k_cu_f1129323_53816ignoreE)
_ZN39_INTERNAL_ae0ae5f9_4_k_cu_f1129323_53814cuda3std3__441_GLOBAL__N__ae0ae5f9_4_k_cu_f1129323_53816ignoreE:
	.zero		1
	.type		_ZN39_INTERNAL_ae0ae5f9_4_k_cu_f1129323_53814cute7productE,@object
	.size		_ZN39_INTERNAL_ae0ae5f9_4_k_cu_f1129323_53814cute7productE,(_ZN39_INTERNAL_ae0ae5f9_4_k_cu_f1129323_53814cuda3std3__45__cpo3endE - _ZN39_INTERNAL_ae0ae5f9_4_k_cu_f1129323_53814cute7productE)
_ZN39_INTERNAL_ae0ae5f9_4_k_cu_f1129323_53814cute7productE:
	.zero		1
	.type		_ZN39_INTERNAL_ae0ae5f9_4_k_cu_f1129323_53814cuda3std3__45__cpo3endE,@object
	.size		_ZN39_INTERNAL_ae0ae5f9_4_k_cu_f1129323_53814cuda3std3__45__cpo3endE,(_ZN39_INTERNAL_ae0ae5f9_4_k_cu_f1129323_53814cuda3std3__419piecewise_constructE - _ZN39_INTERNAL_ae0ae5f9_4_k_cu_f1129323_53814cuda3std3__45__cpo3endE)
_ZN39_INTERNAL_ae0ae5f9_4_k_cu_f1129323_53814cuda3std3__45__cpo3endE:
	.zero		1
	.type		_ZN39_INTERNAL_ae0ae5f9_4_k_cu_f1129323_53814cuda3std3__419piecewise_constructE,@object
	.size		_ZN39_INTERNAL_ae0ae5f9_4_k_cu_f1129323_53814cuda3std3__419piecewise_constructE,(_ZN39_INTERNAL_ae0ae5f9_4_k_cu_f1129323_53814cuda3std3__45__cpo4cendE - _ZN39_INTERNAL_ae0ae5f9_4_k_cu_f1129323_53814cuda3std3__419piecewise_constructE)
_ZN39_INTERNAL_ae0ae5f9_4_k_cu_f1129323_53814cuda3std3__419piecewise_constructE:
	.zero		1
	.type		_ZN39_INTERNAL_ae0ae5f9_4_k_cu_f1129323_53814cuda3std3__45__cpo4cendE,@object
	.size		_ZN39_INTERNAL_ae0ae5f9_4_k_cu_f1129323_53814cuda3std3__45__cpo4cendE,(_ZN39_INTERNAL_ae0ae5f9_4_k_cu_f1129323_53814cuda3std6ranges3__45__cpo4swapE - _ZN39_INTERNAL_ae0ae5f9_4_k_cu_f1129323_53814cuda3std3__45__cpo4cendE)
_ZN39_INTERNAL_ae0ae5f9_4_k_cu_f1129323_53814cuda3std3__45__cpo4cendE:
	.zero		1
	.type		_ZN39_INTERNAL_ae0ae5f9_4_k_cu_f1129323_53814cuda3std6ranges3__45__cpo4swapE,@object
	.size		_ZN39_INTERNAL_ae0ae5f9_4_k_cu_f1129323_53814cuda3std6ranges3__45__cpo4swapE,(.L_8 - _ZN39_INTERNAL_ae0ae5f9_4_k_cu_f1129323_53814cuda3std6ranges3__45__cpo4swapE)
_ZN39_INTERNAL_ae0ae5f9_4_k_cu_f1129323_53814cuda3std6ranges3__45__cpo4swapE:
	.zero		1
.L_8:


//--------------------- .nv.constant0._ZN7cutlass13device_kernelINS_4gemm6kernel13GemmUniversalIN4cute5tupleIJiiiiEEENS1_10collective13CollectiveMmaINS1_34MainloopSm90TmaGmmaWarpSpecializedILi3ENS5_IJNS4_1CILi2EEENSA_ILi1EEESC_EEENS1_35KernelTmaWarpSpecializedCooperativeEEENS5_IJNSA_ILi256EEENSA_ILi64EEESH_EEEaNS5_IJlSC_lEEEaSJ_NS4_8TiledMMAINS4_8MMA_AtomIJNS4_4SM904GMMA26MMA_64x64x32_S32S8S8_SS_TNEEEENS4_6LayoutISD_NS5_IJSC_NSA_ILi0EEESR_EEEEENS5_IJNS4_10UnderscoreESU_SU_EEEEENS4_13SM90_TMA_LOADENS4_14ComposedLayoutINS4_7SwizzleILi2ELi4ELi3EEENS4_18smem_ptr_flag_bitsILi8EEENSQ_INS5_IJNSA_ILi8EEESH_EEENS5_IJSH_SC_EEEEEEEvNS4_8identityENS4_23SM90_TMA_LOAD_MULTICASTES17_vS18_EENS_8epilogue10collective6detail29Sm90TmaWarpSpecializedAdapterINS1C_15DefaultEpilogueIaSJ_SJ_NS1B_6thread17LinearCombinationIaLi1EiiLNS1G_9ScaleType4KindE0ELNS_15FloatRoundStyleE2EaEENS1_15EpilogueDefaultEEEEEvvEEEEvNT_6ParamsE --------------------------
	.section	.nv.constant0._ZN7cutlass13device_kernelINS_4gemm6kernel13GemmUniversalIN4cute5tupleIJiiiiEEENS1_10collective13CollectiveMmaINS1_34MainloopSm90TmaGmmaWarpSpecializedILi3ENS5_IJNS4_1CILi2EEENSA_ILi1EEESC_EEENS1_35KernelTmaWarpSpecializedCooperativeEEENS5_IJNSA_ILi256EEENSA_ILi64EEESH_EEEaNS5_IJlSC_lEEEaSJ_NS4_8TiledMMAINS4_8MMA_AtomIJNS4_4SM904GMMA26MMA_64x64x32_S32S8S8_SS_TNEEEENS4_6LayoutISD_NS5_IJSC_NSA_ILi0EEESR_EEEEENS5_IJNS4_10UnderscoreESU_SU_EEEEENS4_13SM90_TMA_LOADENS4_14ComposedLayoutINS4_7SwizzleILi2ELi4ELi3EEENS4_18smem_ptr_flag_bitsILi8EEENSQ_INS5_IJNSA_ILi8EEESH_EEENS5_IJSH_SC_EEEEEEEvNS4_8identityENS4_23SM90_TMA_LOAD_MULTICASTES17_vS18_EENS_8epilogue10collective6detail29Sm90TmaWarpSpecializedAdapterINS1C_15DefaultEpilogueIaSJ_SJ_NS1B_6thread17LinearCombinationIaLi1EiiLNS1G_9ScaleType4KindE0ELNS_15FloatRoundStyleE2EaEENS1_15EpilogueDefaultEEEEEvvEEEEvNT_6ParamsE,"a",@progbits
	.sectionflags	@""
	.align	4
.nv.constant0._ZN7cutlass13device_kernelINS_4gemm6kernel13GemmUniversalIN4cute5tupleIJiiiiEEENS1_10collective13CollectiveMmaINS1_34MainloopSm90TmaGmmaWarpSpecializedILi3ENS5_IJNS4_1CILi2EEENSA_ILi1EEESC_EEENS1_35KernelTmaWarpSpecializedCooperativeEEENS5_IJNSA_ILi256EEENSA_ILi64EEESH_EEEaNS5_IJlSC_lEEEaSJ_NS4_8TiledMMAINS4_8MMA_AtomIJNS4_4SM904GMMA26MMA_64x64x32_S32S8S8_SS_TNEEEENS4_6LayoutISD_NS5_IJSC_NSA_ILi0EEESR_EEEEENS5_IJNS4_10UnderscoreESU_SU_EEEEENS4_13SM90_TMA_LOADENS4_14ComposedLayoutINS4_7SwizzleILi2ELi4ELi3EEENS4_18smem_ptr_flag_bitsILi8EEENSQ_INS5_IJNSA_ILi8EEESH_EEENS5_IJSH_SC_EEEEEEEvNS4_8identityENS4_23SM90_TMA_LOAD_MULTICASTES17_vS18_EENS_8epilogue10collective6detail29Sm90TmaWarpSpecializedAdapterINS1C_15DefaultEpilogueIaSJ_SJ_NS1B_6thread17LinearCombinationIaLi1EiiLNS1G_9ScaleType4KindE0ELNS_15FloatRoundStyleE2EaEENS1_15EpilogueDefaultEEEEEvvEEEEvNT_6ParamsE:
	.zero		1664


//--------------------- SYMBOLS --------------------------

	.type		.nv.reservedSmem.offset0,@object
	.size		.nv.reservedSmem.offset0,0x4
	.type		__assertfail,@function
